//
// Generated by NVIDIA NVVM Compiler
//
// Compiler Build ID: CL-36424714
// Cuda compilation tools, release 13.0, V13.0.88
// Based on NVVM 20.0.0
//

.version 9.0
.target sm_100
.address_size 64

	// .globl	_Z21batched_jacobi_kernelPKdiiiidPh
.extern .shared .align 16 .b8 sA[];

.visible .entry _Z21batched_jacobi_kernelPKdiiiidPh(
	.param .u64 .ptr .align 1 _Z21batched_jacobi_kernelPKdiiiidPh_param_0,
	.param .u32 _Z21batched_jacobi_kernelPKdiiiidPh_param_1,
	.param .u32 _Z21batched_jacobi_kernelPKdiiiidPh_param_2,
	.param .u32 _Z21batched_jacobi_kernelPKdiiiidPh_param_3,
	.param .u32 _Z21batched_jacobi_kernelPKdiiiidPh_param_4,
	.param .f64 _Z21batched_jacobi_kernelPKdiiiidPh_param_5,
	.param .u64 .ptr .align 1 _Z21batched_jacobi_kernelPKdiiiidPh_param_6
)
{
	.reg .pred 	%p<77>;
	.reg .b16 	%rs<4>;
	.reg .b32 	%r<154>;
	.reg .b64 	%rd<17>;
	.reg .b64 	%fd<159>;

	ld.param.u64 	%rd3, [_Z21batched_jacobi_kernelPKdiiiidPh_param_0];
	ld.param.u32 	%r58, [_Z21batched_jacobi_kernelPKdiiiidPh_param_1];
	ld.param.u32 	%r59, [_Z21batched_jacobi_kernelPKdiiiidPh_param_2];
	ld.param.u32 	%r61, [_Z21batched_jacobi_kernelPKdiiiidPh_param_3];
	mov.u32 	%r1, %ctaid.x;
	setp.ge.s32 	%p5, %r1, %r61;
	@%p5 bra 	$L__BB0_80;
	mov.u32 	%r2, %tid.x;
	mul.lo.s32 	%r3, %r58, %r58;
	setp.ge.u32 	%p6, %r2, %r3;
	@%p6 bra 	$L__BB0_4;
	mul.lo.s32 	%r4, %r59, %r1;
	mov.u32 	%r5, %ntid.x;
	cvta.to.global.u64 	%rd1, %rd3;
	mov.u32 	%r138, %r2;
$L__BB0_3:
	rem.s32 	%r62, %r138, %r58;
	sub.s32 	%r63, %r138, %r62;
	add.s32 	%r64, %r63, %r4;
	add.s32 	%r65, %r64, %r62;
	mul.wide.s32 	%rd5, %r65, 8;
	add.s64 	%rd6, %rd1, %rd5;
	ld.global.nc.f64 	%fd52, [%rd6];
	shl.b32 	%r66, %r138, 3;
	mov.u32 	%r67, sA;
	add.s32 	%r68, %r67, %r66;
	st.shared.f64 	[%r68], %fd52;
	add.s32 	%r138, %r138, %r5;
	setp.lt.s32 	%p7, %r138, %r3;
	@%p7 bra 	$L__BB0_3;
$L__BB0_4:
	ld.param.u32 	%r135, [_Z21batched_jacobi_kernelPKdiiiidPh_param_4];
	bar.sync 	0;
	setp.lt.s32 	%p8, %r135, 1;
	@%p8 bra 	$L__BB0_78;
	mov.u32 	%r8, %ntid.x;
	and.b32  	%r9, %r58, 7;
	and.b32  	%r10, %r58, 2147483640;
	mul.lo.s32 	%r11, %r2, %r58;
	mul.lo.s32 	%r70, %r8, %r58;
	shl.b32 	%r12, %r70, 3;
	shl.b32 	%r13, %r8, 3;
	mov.b32 	%r14, 0;
$L__BB0_6:
	setp.lt.s32 	%p9, %r58, 2;
	@%p9 bra 	$L__BB0_23;
	mov.b32 	%r140, 0;
$L__BB0_8:
	add.s32 	%r16, %r140, 1;
	mul.lo.s32 	%r17, %r140, %r58;
	add.s32 	%r72, %r17, %r140;
	shl.b32 	%r73, %r72, 3;
	mov.u32 	%r74, sA;
	add.s32 	%r18, %r74, %r73;
	add.s32 	%r75, %r11, %r140;
	shl.b32 	%r19, %r75, 3;
	add.s32 	%r76, %r2, %r17;
	shl.b32 	%r20, %r76, 3;
	mov.u32 	%r141, %r16;
$L__BB0_9:
	ld.shared.f64 	%fd1, [%r18];
	mul.lo.s32 	%r22, %r141, %r58;
	add.s32 	%r77, %r22, %r141;
	shl.b32 	%r78, %r77, 3;
	mov.u32 	%r142, sA;
	add.s32 	%r23, %r142, %r78;
	ld.shared.f64 	%fd2, [%r23];
	add.s32 	%r80, %r22, %r140;
	shl.b32 	%r81, %r80, 3;
	add.s32 	%r24, %r142, %r81;
	ld.shared.f64 	%fd3, [%r24];
	abs.f64 	%fd53, %fd3;
	setp.leu.f64 	%p10, %fd53, 0d3CD203AF9EE75616;
	@%p10 bra 	$L__BB0_21;
	sub.f64 	%fd54, %fd2, %fd1;
	add.f64 	%fd55, %fd3, %fd3;
	div.rn.f64 	%fd4, %fd54, %fd55;
	setp.ltu.f64 	%p11, %fd4, 0d0000000000000000;
	@%p11 bra 	$L__BB0_12;
	fma.rn.f64 	%fd56, %fd4, %fd4, 0d3FF0000000000000;
	sqrt.rn.f64 	%fd57, %fd56;
	add.f64 	%fd58, %fd4, %fd57;
	rcp.rn.f64 	%fd134, %fd58;
	bra.uni 	$L__BB0_13;
$L__BB0_12:
	fma.rn.f64 	%fd59, %fd4, %fd4, 0d3FF0000000000000;
	sqrt.rn.f64 	%fd60, %fd59;
	sub.f64 	%fd61, %fd60, %fd4;
	rcp.rn.f64 	%fd62, %fd61;
	neg.f64 	%fd134, %fd62;
$L__BB0_13:
	setp.ge.s32 	%p12, %r2, %r58;
	fma.rn.f64 	%fd63, %fd134, %fd134, 0d3FF0000000000000;
	sqrt.rn.f64 	%fd64, %fd63;
	rcp.rn.f64 	%fd8, %fd64;
	mul.f64 	%fd9, %fd134, %fd8;
	@%p12 bra 	$L__BB0_18;
	sub.s32 	%r144, %r2, %r140;
	sub.s32 	%r145, %r2, %r141;
	add.s32 	%r83, %r11, %r141;
	shl.b32 	%r27, %r83, 3;
	add.s32 	%r84, %r2, %r22;
	shl.b32 	%r28, %r84, 3;
	mov.u32 	%r143, %r142;
	mov.u32 	%r146, %r2;
$L__BB0_15:
	setp.eq.s32 	%p13, %r144, 0;
	setp.eq.s32 	%p14, %r145, 0;
	or.pred  	%p15, %p13, %p14;
	@%p15 bra 	$L__BB0_17;
	add.s32 	%r85, %r142, %r20;
	ld.shared.f64 	%fd65, [%r85];
	add.s32 	%r86, %r142, %r28;
	ld.shared.f64 	%fd66, [%r86];
	mul.f64 	%fd67, %fd8, %fd65;
	mul.f64 	%fd68, %fd9, %fd66;
	sub.f64 	%fd69, %fd67, %fd68;
	mul.f64 	%fd70, %fd8, %fd66;
	fma.rn.f64 	%fd71, %fd9, %fd65, %fd70;
	st.shared.f64 	[%r85], %fd69;
	add.s32 	%r87, %r143, %r19;
	st.shared.f64 	[%r87], %fd69;
	st.shared.f64 	[%r86], %fd71;
	add.s32 	%r88, %r143, %r27;
	st.shared.f64 	[%r88], %fd71;
$L__BB0_17:
	add.s32 	%r146, %r146, %r8;
	add.s32 	%r145, %r145, %r8;
	add.s32 	%r144, %r144, %r8;
	add.s32 	%r143, %r143, %r12;
	add.s32 	%r142, %r142, %r13;
	setp.lt.s32 	%p16, %r146, %r58;
	@%p16 bra 	$L__BB0_15;
$L__BB0_18:
	setp.ne.s32 	%p17, %r2, 0;
	@%p17 bra 	$L__BB0_20;
	mul.f64 	%fd72, %fd8, %fd8;
	mul.f64 	%fd73, %fd1, %fd72;
	add.f64 	%fd74, %fd9, %fd9;
	mul.f64 	%fd75, %fd8, %fd74;
	mul.f64 	%fd76, %fd3, %fd75;
	sub.f64 	%fd77, %fd73, %fd76;
	mul.f64 	%fd78, %fd9, %fd9;
	fma.rn.f64 	%fd79, %fd2, %fd78, %fd77;
	fma.rn.f64 	%fd80, %fd1, %fd78, %fd76;
	fma.rn.f64 	%fd81, %fd2, %fd72, %fd80;
	st.shared.f64 	[%r18], %fd79;
	st.shared.f64 	[%r23], %fd81;
	mov.b64 	%rd7, 0;
	st.shared.u64 	[%r24], %rd7;
	add.s32 	%r89, %r141, %r17;
	shl.b32 	%r90, %r89, 3;
	mov.u32 	%r91, sA;
	add.s32 	%r92, %r91, %r90;
	st.shared.u64 	[%r92], %rd7;
$L__BB0_20:
	bar.sync 	0;
$L__BB0_21:
	add.s32 	%r141, %r141, 1;
	setp.ne.s32 	%p18, %r141, %r58;
	@%p18 bra 	$L__BB0_9;
	add.s32 	%r93, %r58, -2;
	setp.ne.s32 	%p19, %r140, %r93;
	mov.u32 	%r140, %r16;
	@%p19 bra 	$L__BB0_8;
$L__BB0_23:
	ld.param.u64 	%rd15, [_Z21batched_jacobi_kernelPKdiiiidPh_param_6];
	cvta.to.global.u64 	%rd2, %rd15;
	setp.ne.s32 	%p20, %r2, 0;
	bar.sync 	0;
	@%p20 bra 	$L__BB0_72;
	setp.lt.s32 	%p21, %r58, 1;
	mov.f64 	%fd137, 0d0000000000000000;
	@%p21 bra 	$L__BB0_67;
	mov.f64 	%fd137, 0d0000000000000000;
	mov.b32 	%r147, 0;
$L__BB0_26:
	setp.lt.u32 	%p22, %r58, 8;
	mul.lo.s32 	%r41, %r147, %r58;
	mov.b32 	%r150, 0;
	@%p22 bra 	$L__BB0_45;
	mov.b32 	%r148, 0;
$L__BB0_28:
	.pragma "nounroll";
	setp.eq.s32 	%p23, %r148, %r147;
	add.s32 	%r97, %r148, %r41;
	shl.b32 	%r98, %r97, 3;
	mov.u32 	%r99, sA;
	add.s32 	%r43, %r99, %r98;
	@%p23 bra 	$L__BB0_30;
	ld.shared.f64 	%fd85, [%r43];
	abs.f64 	%fd86, %fd85;
	setp.gt.f64 	%p24, %fd86, %fd137;
	selp.f64 	%fd137, %fd86, %fd137, %p24;
$L__BB0_30:
	add.s32 	%r100, %r148, 1;
	setp.eq.s32 	%p25, %r100, %r147;
	@%p25 bra 	$L__BB0_32;
	ld.shared.f64 	%fd87, [%r43+8];
	abs.f64 	%fd88, %fd87;
	setp.gt.f64 	%p26, %fd88, %fd137;
	selp.f64 	%fd137, %fd88, %fd137, %p26;
$L__BB0_32:
	add.s32 	%r101, %r148, 2;
	setp.eq.s32 	%p27, %r101, %r147;
	@%p27 bra 	$L__BB0_34;
	ld.shared.f64 	%fd89, [%r43+16];
	abs.f64 	%fd90, %fd89;
	setp.gt.f64 	%p28, %fd90, %fd137;
	selp.f64 	%fd137, %fd90, %fd137, %p28;
$L__BB0_34:
	add.s32 	%r102, %r148, 3;
	setp.eq.s32 	%p29, %r102, %r147;
	@%p29 bra 	$L__BB0_36;
	ld.shared.f64 	%fd91, [%r43+24];
	abs.f64 	%fd92, %fd91;
	setp.gt.f64 	%p30, %fd92, %fd137;
	selp.f64 	%fd137, %fd92, %fd137, %p30;
$L__BB0_36:
	add.s32 	%r103, %r148, 4;
	setp.eq.s32 	%p31, %r103, %r147;
	@%p31 bra 	$L__BB0_38;
	ld.shared.f64 	%fd93, [%r43+32];
	abs.f64 	%fd94, %fd93;
	setp.gt.f64 	%p32, %fd94, %fd137;
	selp.f64 	%fd137, %fd94, %fd137, %p32;
$L__BB0_38:
	add.s32 	%r104, %r148, 5;
	setp.eq.s32 	%p33, %r104, %r147;
	@%p33 bra 	$L__BB0_40;
	ld.shared.f64 	%fd95, [%r43+40];
	abs.f64 	%fd96, %fd95;
	setp.gt.f64 	%p34, %fd96, %fd137;
	selp.f64 	%fd137, %fd96, %fd137, %p34;
$L__BB0_40:
	add.s32 	%r105, %r148, 6;
	setp.eq.s32 	%p35, %r105, %r147;
	@%p35 bra 	$L__BB0_42;
	ld.shared.f64 	%fd97, [%r43+48];
	abs.f64 	%fd98, %fd97;
	setp.gt.f64 	%p36, %fd98, %fd137;
	selp.f64 	%fd137, %fd98, %fd137, %p36;
$L__BB0_42:
	add.s32 	%r106, %r148, 7;
	setp.eq.s32 	%p37, %r106, %r147;
	@%p37 bra 	$L__BB0_44;
	ld.shared.f64 	%fd99, [%r43+56];
	abs.f64 	%fd100, %fd99;
	setp.gt.f64 	%p38, %fd100, %fd137;
	selp.f64 	%fd137, %fd100, %fd137, %p38;
$L__BB0_44:
	add.s32 	%r148, %r148, 8;
	setp.ne.s32 	%p39, %r148, %r10;
	mov.u32 	%r150, %r10;
	@%p39 bra 	$L__BB0_28;
$L__BB0_45:
	setp.eq.s32 	%p40, %r9, 0;
	@%p40 bra 	$L__BB0_66;
	add.s32 	%r107, %r9, -1;
	setp.lt.u32 	%p41, %r107, 3;
	@%p41 bra 	$L__BB0_56;
	setp.eq.s32 	%p42, %r150, %r147;
	add.s32 	%r108, %r150, %r41;
	shl.b32 	%r109, %r108, 3;
	mov.u32 	%r110, sA;
	add.s32 	%r46, %r110, %r109;
	@%p42 bra 	$L__BB0_49;
	ld.shared.f64 	%fd102, [%r46];
	abs.f64 	%fd103, %fd102;
	setp.gt.f64 	%p43, %fd103, %fd137;
	selp.f64 	%fd137, %fd103, %fd137, %p43;
$L__BB0_49:
	add.s32 	%r111, %r150, 1;
	setp.eq.s32 	%p44, %r111, %r147;
	@%p44 bra 	$L__BB0_51;
	ld.shared.f64 	%fd104, [%r46+8];
	abs.f64 	%fd105, %fd104;
	setp.gt.f64 	%p45, %fd105, %fd137;
	selp.f64 	%fd137, %fd105, %fd137, %p45;
$L__BB0_51:
	add.s32 	%r112, %r150, 2;
	setp.eq.s32 	%p46, %r112, %r147;
	@%p46 bra 	$L__BB0_53;
	ld.shared.f64 	%fd106, [%r46+16];
	abs.f64 	%fd107, %fd106;
	setp.gt.f64 	%p47, %fd107, %fd137;
	selp.f64 	%fd137, %fd107, %fd137, %p47;
$L__BB0_53:
	add.s32 	%r113, %r150, 3;
	setp.eq.s32 	%p48, %r113, %r147;
	@%p48 bra 	$L__BB0_55;
	ld.shared.f64 	%fd108, [%r46+24];
	abs.f64 	%fd109, %fd108;
	setp.gt.f64 	%p49, %fd109, %fd137;
	selp.f64 	%fd137, %fd109, %fd137, %p49;
$L__BB0_55:
	add.s32 	%r150, %r150, 4;
$L__BB0_56:
	and.b32  	%r114, %r58, 3;
	setp.eq.s32 	%p50, %r114, 0;
	@%p50 bra 	$L__BB0_66;
	setp.eq.s32 	%p51, %r114, 1;
	@%p51 bra 	$L__BB0_63;
	setp.eq.s32 	%p52, %r150, %r147;
	add.s32 	%r115, %r150, %r41;
	shl.b32 	%r116, %r115, 3;
	mov.u32 	%r117, sA;
	add.s32 	%r49, %r117, %r116;
	@%p52 bra 	$L__BB0_60;
	ld.shared.f64 	%fd111, [%r49];
	abs.f64 	%fd112, %fd111;
	setp.gt.f64 	%p53, %fd112, %fd137;
	selp.f64 	%fd137, %fd112, %fd137, %p53;
$L__BB0_60:
	add.s32 	%r118, %r150, 1;
	setp.eq.s32 	%p54, %r118, %r147;
	@%p54 bra 	$L__BB0_62;
	ld.shared.f64 	%fd113, [%r49+8];
	abs.f64 	%fd114, %fd113;
	setp.gt.f64 	%p55, %fd114, %fd137;
	selp.f64 	%fd137, %fd114, %fd137, %p55;
$L__BB0_62:
	add.s32 	%r150, %r150, 2;
$L__BB0_63:
	and.b32  	%r119, %r58, 1;
	setp.eq.b32 	%p56, %r119, 1;
	not.pred 	%p57, %p56;
	@%p57 bra 	$L__BB0_66;
	setp.eq.s32 	%p58, %r150, %r147;
	@%p58 bra 	$L__BB0_66;
	add.s32 	%r120, %r150, %r41;
	shl.b32 	%r121, %r120, 3;
	mov.u32 	%r122, sA;
	add.s32 	%r123, %r122, %r121;
	ld.shared.f64 	%fd115, [%r123];
	abs.f64 	%fd116, %fd115;
	setp.gt.f64 	%p59, %fd116, %fd137;
	selp.f64 	%fd137, %fd116, %fd137, %p59;
$L__BB0_66:
	add.s32 	%r147, %r147, 1;
	setp.ne.s32 	%p60, %r147, %r58;
	@%p60 bra 	$L__BB0_26;
$L__BB0_67:
	ld.param.f64 	%fd131, [_Z21batched_jacobi_kernelPKdiiiidPh_param_5];
	setp.gtu.f64 	%p61, %fd137, %fd131;
	@%p61 bra 	$L__BB0_72;
	setp.lt.s32 	%p63, %r58, 1;
	mov.pred 	%p75, -1;
	@%p63 bra 	$L__BB0_71;
	ld.param.f64 	%fd132, [_Z21batched_jacobi_kernelPKdiiiidPh_param_5];
	max.f64 	%fd49, %fd132, 0d3E45798EE2308C3A;
	mov.b32 	%r152, 0;
	mov.u32 	%r127, sA;
$L__BB0_70:
	mad.lo.s32 	%r125, %r152, %r58, %r152;
	shl.b32 	%r126, %r125, 3;
	add.s32 	%r128, %r127, %r126;
	ld.shared.f64 	%fd117, [%r128];
	mov.f64 	%fd118, 0d3FE0000000000000;
	copysign.f64 	%fd119, %fd117, %fd118;
	add.rz.f64 	%fd120, %fd117, %fd119;
	cvt.rzi.f64.f64 	%fd121, %fd120;
	sub.f64 	%fd122, %fd117, %fd121;
	abs.f64 	%fd123, %fd122;
	setp.leu.f64 	%p75, %fd123, %fd49;
	add.s32 	%r152, %r152, 1;
	setp.ne.s32 	%p64, %r152, %r58;
	and.pred  	%p65, %p75, %p64;
	@%p65 bra 	$L__BB0_70;
$L__BB0_71:
	selp.u16 	%rs1, 1, 0, %p75;
	cvt.u64.u32 	%rd8, %r1;
	add.s64 	%rd9, %rd2, %rd8;
	st.global.u8 	[%rd9], %rs1;
	bra.uni 	$L__BB0_80;
$L__BB0_72:
	ld.param.u32 	%r136, [_Z21batched_jacobi_kernelPKdiiiidPh_param_4];
	setp.ne.s32 	%p66, %r2, 0;
	bar.sync 	0;
	add.s32 	%r129, %r136, -1;
	setp.ne.s32 	%p67, %r14, %r129;
	or.pred  	%p68, %p66, %p67;
	@%p68 bra 	$L__BB0_77;
	setp.lt.s32 	%p72, %r58, 1;
	mov.pred 	%p76, -1;
	@%p72 bra 	$L__BB0_76;
	ld.param.f64 	%fd133, [_Z21batched_jacobi_kernelPKdiiiidPh_param_5];
	max.f64 	%fd50, %fd133, 0d3E45798EE2308C3A;
	mov.b32 	%r153, 0;
	mov.u32 	%r133, sA;
$L__BB0_75:
	mad.lo.s32 	%r131, %r153, %r58, %r153;
	shl.b32 	%r132, %r131, 3;
	add.s32 	%r134, %r133, %r132;
	ld.shared.f64 	%fd124, [%r134];
	mov.f64 	%fd125, 0d3FE0000000000000;
	copysign.f64 	%fd126, %fd124, %fd125;
	add.rz.f64 	%fd127, %fd124, %fd126;
	cvt.rzi.f64.f64 	%fd128, %fd127;
	sub.f64 	%fd129, %fd124, %fd128;
	abs.f64 	%fd130, %fd129;
	setp.leu.f64 	%p76, %fd130, %fd50;
	add.s32 	%r153, %r153, 1;
	setp.ne.s32 	%p73, %r153, %r58;
	and.pred  	%p74, %p76, %p73;
	@%p74 bra 	$L__BB0_75;
$L__BB0_76:
	selp.u16 	%rs3, 1, 0, %p76;
	cvt.u64.u32 	%rd13, %r1;
	add.s64 	%rd14, %rd2, %rd13;
	st.global.u8 	[%rd14], %rs3;
	bra.uni 	$L__BB0_80;
$L__BB0_77:
	ld.param.u32 	%r137, [_Z21batched_jacobi_kernelPKdiiiidPh_param_4];
	bar.sync 	0;
	add.s32 	%r14, %r14, 1;
	setp.ne.s32 	%p69, %r14, %r137;
	@%p69 bra 	$L__BB0_6;
$L__BB0_78:
	setp.ne.s32 	%p70, %r2, 0;
	@%p70 bra 	$L__BB0_80;
	ld.param.u64 	%rd16, [_Z21batched_jacobi_kernelPKdiiiidPh_param_6];
	cvt.u64.u32 	%rd10, %r1;
	cvta.to.global.u64 	%rd11, %rd16;
	add.s64 	%rd12, %rd11, %rd10;
	mov.b16 	%rs2, 0;
	st.global.u8 	[%rd12], %rs2;
$L__BB0_80:
	ret;

}


// ===== COMPILED SASS (sm_100) =====

	.target	sm_100

	.elftype	@"ET_EXEC"


//--------------------- .note.nv.tkinfo           --------------------------
	.section	.note.nv.tkinfo,"",@"SHT_NOTE"
	.sectionflags	@"SHF_NOTE_NV_TKINFO"
	.tkinfo
        /*0018*/ 	.word	0x00000002
        /*0030*/ 	.string	""
        /*0030*/ 	.string	"ptxas"
        /*0030*/ 	.string	"Cuda compilation tools, release 13.0, V13.0.88"
        /*0030*/ 	.string	"Build cuda_13.0.r13.0/compiler.36424714_0"
        /*0030*/ 	.string	"-arch sm_100 -m 64 "



//--------------------- .note.nv.cuinfo           --------------------------
	.section	.note.nv.cuinfo,"",@"SHT_NOTE"
	.sectionflags	@"SHF_NOTE_NV_CUINFO"
        /*0018*/ 	.short	0x0002
        /*001a*/ 	.short	0x0064
        /*001c*/ 	.short	0x0082
	.zero		2


//--------------------- .nv.info                  --------------------------
	.section	.nv.info,"",@"SHT_CUDA_INFO"
	.align	4


	//----- nvinfo : EIATTR_REGCOUNT
	.align		4
        /*0000*/ 	.byte	0x04, 0x2f
        /*0002*/ 	.short	(.L_1 - .L_0)
	.align		4
.L_0:
        /*0004*/ 	.word	index@(_Z21batched_jacobi_kernelPKdiiiidPh)
        /*0008*/ 	.word	0x0000002e


	//----- nvinfo : EIATTR_FRAME_SIZE
	.align		4
.L_1:
        /*000c*/ 	.byte	0x04, 0x11
        /*000e*/ 	.short	(.L_3 - .L_2)
	.align		4
.L_2:
        /*0010*/ 	.word	index@($__internal_2_$__cuda_sm20_dsqrt_rn_f64_mediumpath_v1)
        /*0014*/ 	.word	0x00000000


	//----- nvinfo : EIATTR_FRAME_SIZE
	.align		4
.L_3:
        /*0018*/ 	.byte	0x04, 0x11
        /*001a*/ 	.short	(.L_5 - .L_4)
	.align		4
.L_4:
        /*001c*/ 	.word	index@($__internal_1_$__cuda_sm20_div_rn_f64_full)
        /*0020*/ 	.word	0x00000000


	//----- nvinfo : EIATTR_FRAME_SIZE
	.align		4
.L_5:
        /*0024*/ 	.byte	0x04, 0x11
        /*0026*/ 	.short	(.L_7 - .L_6)
	.align		4
.L_6:
        /*0028*/ 	.word	index@($__internal_0_$__cuda_sm20_dblrcp_rn_slowpath_v3)
        /*002c*/ 	.word	0x00000000


	//----- nvinfo : EIATTR_FRAME_SIZE
	.align		4
.L_7:
        /*0030*/ 	.byte	0x04, 0x11
        /*0032*/ 	.short	(.L_9 - .L_8)
	.align		4
.L_8:
        /*0034*/ 	.word	index@(_Z21batched_jacobi_kernelPKdiiiidPh)
        /*0038*/ 	.word	0x00000000


	//----- nvinfo : EIATTR_MIN_STACK_SIZE
	.align		4
.L_9:
        /*003c*/ 	.byte	0x04, 0x12
        /*003e*/ 	.short	(.L_11 - .L_10)
	.align		4
.L_10:
        /*0040*/ 	.word	index@(_Z21batched_jacobi_kernelPKdiiiidPh)
        /*0044*/ 	.word	0x00000000
.L_11:


//--------------------- .nv.compat                --------------------------
	.section	.nv.compat,"",@"SHT_CUDA_COMPAT_INFO"
	.align	4
        /*0000*/ 	.byte	0x02, 0x09, 0x00, 0x00, 0x02, 0x02, 0x01, 0x00, 0x02, 0x05, 0x05, 0x00, 0x03, 0x07, 0x01, 0x01
        /*0010*/ 	.byte	0x02, 0x03, 0x00, 0x00, 0x02, 0x06, 0x01, 0x00, 0x04, 0x0b, 0x08, 0x00, 0x01, 0x00, 0x00, 0x00
        /*0020*/ 	.byte	0x00, 0x00, 0x00, 0x00


//--------------------- .nv.info._Z21batched_jacobi_kernelPKdiiiidPh --------------------------
	.section	.nv.info._Z21batched_jacobi_kernelPKdiiiidPh,"",@"SHT_CUDA_INFO"
	.sectionflags	@""
	.align	4


	//----- nvinfo : EIATTR_CUDA_API_VERSION
	.align		4
        /*0000*/ 	.byte	0x04, 0x37
        /*0002*/ 	.short	(.L_13 - .L_12)
.L_12:
        /*0004*/ 	.word	0x00000082


	//----- nvinfo : EIATTR_KPARAM_INFO
	.align		4
.L_13:
        /*0008*/ 	.byte	0x04, 0x17
        /*000a*/ 	.short	(.L_15 - .L_14)
.L_14:
        /*000c*/ 	.word	0x00000000
        /*0010*/ 	.short	0x0006
        /*0012*/ 	.short	0x0020
        /*0014*/ 	.byte	0x00, 0xf5, 0x21, 0x00


	//----- nvinfo : EIATTR_KPARAM_INFO
	.align		4
.L_15:
        /*0018*/ 	.byte	0x04, 0x17
        /*001a*/ 	.short	(.L_17 - .L_16)
.L_16:
        /*001c*/ 	.word	0x00000000
        /*0020*/ 	.short	0x0005
        /*0022*/ 	.short	0x0018
        /*0024*/ 	.byte	0x00, 0xf0, 0x21, 0x00


	//----- nvinfo : EIATTR_KPARAM_INFO
	.align		4
.L_17:
        /*0028*/ 	.byte	0x04, 0x17
        /*002a*/ 	.short	(.L_19 - .L_18)
.L_18:
        /*002c*/ 	.word	0x00000000
        /*0030*/ 	.short	0x0004
        /*0032*/ 	.short	0x0014
        /*0034*/ 	.byte	0x00, 0xf0, 0x11, 0x00


	//----- nvinfo : EIATTR_KPARAM_INFO
	.align		4
.L_19:
        /*0038*/ 	.byte	0x04, 0x17
        /*003a*/ 	.short	(.L_21 - .L_20)
.L_20:
        /*003c*/ 	.word	0x00000000
        /*0040*/ 	.short	0x0003
        /*0042*/ 	.short	0x0010
        /*0044*/ 	.byte	0x00, 0xf0, 0x11, 0x00


	//----- nvinfo : EIATTR_KPARAM_INFO
	.align		4
.L_21:
        /*0048*/ 	.byte	0x04, 0x17
        /*004a*/ 	.short	(.L_23 - .L_22)
.L_22:
        /*004c*/ 	.word	0x00000000
        /*0050*/ 	.short	0x0002
        /*0052*/ 	.short	0x000c
        /*0054*/ 	.byte	0x00, 0xf0, 0x11, 0x00


	//----- nvinfo : EIATTR_KPARAM_INFO
	.align		4
.L_23:
        /*0058*/ 	.byte	0x04, 0x17
        /*005a*/ 	.short	(.L_25 - .L_24)
.L_24:
        /*005c*/ 	.word	0x00000000
        /*0060*/ 	.short	0x0001
        /*0062*/ 	.short	0x0008
        /*0064*/ 	.byte	0x00, 0xf0, 0x11, 0x00


	//----- nvinfo : EIATTR_KPARAM_INFO
	.align		4
.L_25:
        /*0068*/ 	.byte	0x04, 0x17
        /*006a*/ 	.short	(.L_27 - .L_26)
.L_26:
        /*006c*/ 	.word	0x00000000
        /*0070*/ 	.short	0x0000
        /*0072*/ 	.short	0x0000
        /*0074*/ 	.byte	0x00, 0xf5, 0x21, 0x00


	//----- nvinfo : EIATTR_SPARSE_MMA_MASK
	.align		4
.L_27:
        /*0078*/ 	.byte	0x03, 0x50
        /*007a*/ 	.short	0x0000


	//----- nvinfo : EIATTR_MAXREG_COUNT
	.align		4
        /*007c*/ 	.byte	0x03, 0x1b
        /*007e*/ 	.short	0x00ff


	//----- nvinfo : EIATTR_NUM_BARRIERS
	.align		4
        /*0080*/ 	.byte	0x02, 0x4c
        /*0082*/ 	.byte	0x01
	.zero		1


	//----- nvinfo : EIATTR_MERCURY_ISA_VERSION
	.align		4
        /*0084*/ 	.byte	0x03, 0x5f
        /*0086*/ 	.short	0x0101


	//----- nvinfo : EIATTR_VRC_CTA_INIT_COUNT
	.align		4
        /*0088*/ 	.byte	0x02, 0x4a
	.zero		1
	.zero		1


	//----- nvinfo : EIATTR_EXIT_INSTR_OFFSETS
	.align		4
        /*008c*/ 	.byte	0x04, 0x1c
        /*008e*/ 	.short	(.L_29 - .L_28)


	//   ....[0]....
.L_28:
        /*0090*/ 	.word	0x00000040


	//   ....[1]....
        /*0094*/ 	.word	0x00002140


	//   ....[2]....
        /*0098*/ 	.word	0x000021b0


	//   ....[3]....
        /*009c*/ 	.word	0x00002460


	//   ....[4]....
        /*00a0*/ 	.word	0x000026e0


	//----- nvinfo : EIATTR_CRS_STACK_SIZE
	.align		4
.L_29:
        /*00a4*/ 	.byte	0x04, 0x1e
        /*00a6*/ 	.short	(.L_31 - .L_30)
.L_30:
        /*00a8*/ 	.word	0x00000000


	//----- nvinfo : EIATTR_CBANK_PARAM_SIZE
	.align		4
.L_31:
        /*00ac*/ 	.byte	0x03, 0x19
        /*00ae*/ 	.short	0x0028


	//----- nvinfo : EIATTR_PARAM_CBANK
	.align		4
        /*00b0*/ 	.byte	0x04, 0x0a
        /*00b2*/ 	.short	(.L_33 - .L_32)
	.align		4
.L_32:
        /*00b4*/ 	.word	index@(.nv.constant0._Z21batched_jacobi_kernelPKdiiiidPh)
        /*00b8*/ 	.short	0x0380
        /*00ba*/ 	.short	0x0028


	//----- nvinfo : EIATTR_SW_WAR
	.align		4
.L_33:
        /*00bc*/ 	.byte	0x04, 0x36
        /*00be*/ 	.short	(.L_35 - .L_34)
.L_34:
        /*00c0*/ 	.word	0x00000008
.L_35:


//--------------------- .nv.callgraph             --------------------------
	.section	.nv.callgraph,"",@"SHT_CUDA_CALLGRAPH"
	.align	4
	.sectionentsize	8
	.align		4
        /*0000*/ 	.word	0x00000000
	.align		4
        /*0004*/ 	.word	0xffffffff
	.align		4
        /*0008*/ 	.word	0x00000000
	.align		4
        /*000c*/ 	.word	0xfffffffe
	.align		4
        /*0010*/ 	.word	0x00000000
	.align		4
        /*0014*/ 	.word	0xfffffffd
	.align		4
        /*0018*/ 	.word	0x00000000
	.align		4
        /*001c*/ 	.word	0xfffffffc


//--------------------- .text._Z21batched_jacobi_kernelPKdiiiidPh --------------------------
	.section	.text._Z21batched_jacobi_kernelPKdiiiidPh,"ax",@progbits
	.align	128
        .global         _Z21batched_jacobi_kernelPKdiiiidPh
        .type           _Z21batched_jacobi_kernelPKdiiiidPh,@function
        .size           _Z21batched_jacobi_kernelPKdiiiidPh,(.L_x_68 - _Z21batched_jacobi_kernelPKdiiiidPh)
        .other          _Z21batched_jacobi_kernelPKdiiiidPh,@"STO_CUDA_ENTRY STV_DEFAULT"
_Z21batched_jacobi_kernelPKdiiiidPh:
.text._Z21batched_jacobi_kernelPKdiiiidPh:
[----:B------:R-:W-:Y:S08]  /*0000*/  LDC R1, c[0x0][0x37c] ;  /* 0x0000df00ff017b82 */ /* 0x000ff00000000800 */
[----:B------:R-:W0:Y:S08]  /*0010*/  S2UR UR7, SR_CTAID.X ;  /* 0x00000000000779c3 */ /* 0x000e300000002500 */
[----:B------:R-:W0:Y:S02]  /*0020*/  LDC R0, c[0x0][0x390] ;  /* 0x0000e400ff007b82 */ /* 0x000e240000000800 */
[----:B0-----:R-:W-:-:S13]  /*0030*/  ISETP.LE.AND P0, PT, R0, UR7, PT ;  /* 0x0000000700007c0c */ /* 0x001fda000bf03270 */
[----:B------:R-:W-:Y:S05]  /*0040*/  @P0 EXIT ;  /* 0x000000000000094d */ /* 0x000fea0003800000 */
[----:B------:R-:W0:Y:S01]  /*0050*/  S2R R0, SR_TID.X ;  /* 0x0000000000007919 */ /* 0x000e220000002100 */
[----:B------:R-:W1:Y:S01]  /*0060*/  LDCU UR4, c[0x0][0x388] ;  /* 0x00007100ff0477ac */ /* 0x000e620008000800 */
[----:B------:R-:W-:Y:S01]  /*0070*/  BSSY.RECONVERGENT B0, `(.L_x_0) ;  /* 0x0000030000007945 */ /* 0x000fe20003800200 */
[----:B------:R-:W2:Y:S01]  /*0080*/  LDCU.64 UR8, c[0x0][0x358] ;  /* 0x00006b00ff0877ac */ /* 0x000ea20008000a00 */
[----:B-1----:R-:W-:Y:S01]  /*0090*/  IMAD.U32 R17, RZ, RZ, UR4 ;  /* 0x00000004ff117e24 */ /* 0x002fe2000f8e00ff */
[----:B------:R-:W1:Y:S03]  /*00a0*/  LDCU UR4, c[0x0][0x388] ;  /* 0x00007100ff0477ac */ /* 0x000e660008000800 */
[----:B------:R-:W-:-:S05]  /*00b0*/  IMAD R7, R17, R17, RZ ;  /* 0x0000001111077224 */ /* 0x000fca00078e02ff */
[----:B0-----:R-:W-:-:S13]  /*00c0*/  ISETP.GE.U32.AND P0, PT, R0, R7, PT ;  /* 0x000000070000720c */ /* 0x001fda0003f06070 */
[----:B-12---:R-:W-:Y:S05]  /*00d0*/  @P0 BRA `(.L_x_1) ;  /* 0x0000000000a40947 */ /* 0x006fea0003800000 */
[----:B------:R-:W-:Y:S01]  /*00e0*/  IABS R19, R17 ;  /* 0x0000001100137213 */ /* 0x000fe20000000000 */
[----:B------:R-:W0:Y:S01]  /*00f0*/  S2R R11, SR_CgaCtaId ;  /* 0x00000000000b7919 */ /* 0x000e220000008800 */
[----:B------:R-:W1:Y:S01]  /*0100*/  LDC R15, c[0x0][0x360] ;  /* 0x0000d800ff0f7b82 */ /* 0x000e620000000800 */
[----:B------:R-:W-:Y:S01]  /*0110*/  MOV R8, 0x400 ;  /* 0x0000040000087802 */ /* 0x000fe20000000f00 */
[----:B------:R-:W2:Y:S01]  /*0120*/  I2F.RP R6, R19 ;  /* 0x0000001300067306 */ /* 0x000ea20000209400 */
[----:B------:R-:W-:-:S05]  /*0130*/  ISETP.NE.AND P0, PT, R17, RZ, PT ;  /* 0x000000ff1100720c */ /* 0x000fca0003f05270 */
[----:B------:R-:W3:Y:S08]  /*0140*/  LDC R21, c[0x0][0x38c] ;  /* 0x0000e300ff157b82 */ /* 0x000ef00000000800 */
[----:B------:R-:W4:Y:S01]  /*0150*/  LDC.64 R2, c[0x0][0x380] ;  /* 0x0000e000ff027b82 */ /* 0x000f220000000a00 */
[----:B--2---:R-:W2:Y:S01]  /*0160*/  MUFU.RCP R6, R6 ;  /* 0x0000000600067308 */ /* 0x004ea20000001000 */
[----:B0-----:R-:W-:Y:S01]  /*0170*/  LEA R11, R11, R8, 0x18 ;  /* 0x000000080b0b7211 */ /* 0x001fe200078ec0ff */
[----:B--2---:R-:W-:-:S02]  /*0180*/  VIADD R4, R6, 0xffffffe ;  /* 0x0ffffffe06047836 */ /* 0x004fc40000000000 */
[----:B------:R-:W-:-:S04]  /*0190*/  IMAD.MOV.U32 R6, RZ, RZ, R0 ;  /* 0x000000ffff067224 */ /* 0x000fc800078e0000 */
[----:B------:R0:W2:Y:S02]  /*01a0*/  F2I.FTZ.U32.TRUNC.NTZ R5, R4 ;  /* 0x0000000400057305 */ /* 0x0000a4000021f000 */
[----:B0-----:R-:W-:Y:S02]  /*01b0*/  IMAD.MOV.U32 R4, RZ, RZ, RZ ;  /* 0x000000ffff047224 */ /* 0x001fe400078e00ff */
[----:B--2---:R-:W-:-:S04]  /*01c0*/  IMAD.MOV R10, RZ, RZ, -R5 ;  /* 0x000000ffff0a7224 */ /* 0x004fc800078e0a05 */
[----:B------:R-:W-:-:S04]  /*01d0*/  IMAD R9, R10, R19, RZ ;  /* 0x000000130a097224 */ /* 0x000fc800078e02ff */
[----:B------:R-:W-:Y:S01]  /*01e0*/  IMAD.HI.U32 R8, R5, R9, R4 ;  /* 0x0000000905087227 */ /* 0x000fe200078e0004 */
[----:B-1-34-:R-:W-:-:S07]  /*01f0*/  LOP3.LUT R9, RZ, R17, RZ, 0x33, !PT ;  /* 0x00000011ff097212 */ /* 0x01afce00078e33ff */
.L_x_2:
[----:B0-----:R-:W-:Y:S01]  /*0200*/  IABS R5, R6 ;  /* 0x0000000600057213 */ /* 0x001fe20000000000 */
[----:B------:R-:W-:Y:S01]  /*0210*/  IMAD.U32 R17, RZ, RZ, UR4 ;  /* 0x00000004ff117e24 */ /* 0x000fe2000f8e00ff */
[----:B------:R-:W-:-:S03]  /*0220*/  ISETP.GE.AND P2, PT, R6, RZ, PT ;  /* 0x000000ff0600720c */ /* 0x000fc60003f46270 */
[----:B------:R-:W-:Y:S01]  /*0230*/  IMAD.HI.U32 R4, R8, R5, RZ ;  /* 0x0000000508047227 */ /* 0x000fe200078e00ff */
[----:B------:R-:W-:-:S03]  /*0240*/  IABS R13, R17 ;  /* 0x00000011000d7213 */ /* 0x000fc60000000000 */
[----:B------:R-:W-:-:S04]  /*0250*/  IMAD.MOV R4, RZ, RZ, -R4 ;  /* 0x000000ffff047224 */ /* 0x000fc800078e0a04 */
[----:B------:R-:W-:-:S05]  /*0260*/  IMAD R4, R13, R4, R5 ;  /* 0x000000040d047224 */ /* 0x000fca00078e0205 */
[----:B------:R-:W-:-:S13]  /*0270*/  ISETP.GT.U32.AND P1, PT, R19, R4, PT ;  /* 0x000000041300720c */ /* 0x000fda0003f24070 */
[----:B------:R-:W-:-:S05]  /*0280*/  @!P1 IMAD.IADD R4, R4, 0x1, -R13 ;  /* 0x0000000104049824 */ /* 0x000fca00078e0a0d */
[----:B------:R-:W-:-:S13]  /*0290*/  ISETP.GT.U32.AND P1, PT, R19, R4, PT ;  /* 0x000000041300720c */ /* 0x000fda0003f24070 */
[----:B------:R-:W-:-:S05]  /*02a0*/  @!P1 IMAD.IADD R4, R4, 0x1, -R13 ;  /* 0x0000000104049824 */ /* 0x000fca00078e0a0d */
[----:B------:R-:W-:-:S04]  /*02b0*/  @!P2 IADD3 R4, PT, PT, -R4, RZ, RZ ;  /* 0x000000ff0404a210 */ /* 0x000fc80007ffe1ff */
[----:B------:R-:W-:-:S05]  /*02c0*/  SEL R5, R9, R4, !P0 ;  /* 0x0000000409057207 */ /* 0x000fca0004000000 */
[----:B------:R-:W-:-:S04]  /*02d0*/  IMAD.IADD R4, R6, 0x1, -R5 ;  /* 0x0000000106047824 */ /* 0x000fc800078e0a05 */
[----:B------:R-:W-:-:S04]  /*02e0*/  IMAD R4, R21, UR7, R4 ;  /* 0x0000000715047c24 */ /* 0x000fc8000f8e0204 */
[----:B------:R-:W-:-:S04]  /*02f0*/  IMAD.IADD R5, R5, 0x1, R4 ;  /* 0x0000000105057824 */ /* 0x000fc800078e0204 */
[----:B------:R-:W-:-:S06]  /*0300*/  IMAD.WIDE R4, R5, 0x8, R2 ;  /* 0x0000000805047825 */ /* 0x000fcc00078e0202 */
[----:B------:R-:W2:Y:S01]  /*0310*/  LDG.E.64.CONSTANT R4, desc[UR8][R4.64] ;  /* 0x0000000804047981 */ /* 0x000ea2000c1e9b00 */
[----:B------:R-:W-:Y:S02]  /*0320*/  IMAD R13, R6, 0x8, R11 ;  /* 0x00000008060d7824 */ /* 0x000fe400078e020b */
[----:B------:R-:W-:-:S05]  /*0330*/  IMAD.IADD R6, R15, 0x1, R6 ;  /* 0x000000010f067824 */ /* 0x000fca00078e0206 */
[----:B------:R-:W-:Y:S01]  /*0340*/  ISETP.GE.AND P1, PT, R6, R7, PT ;  /* 0x000000070600720c */ /* 0x000fe20003f26270 */
[----:B--2---:R0:W-:-:S12]  /*0350*/  STS.64 [R13], R4 ;  /* 0x000000040d007388 */ /* 0x0041d80000000a00 */
[----:B------:R-:W-:Y:S05]  /*0360*/  @!P1 BRA `(.L_x_2) ;  /* 0xfffffffc00a49947 */ /* 0x000fea000383ffff */
.L_x_1:
[----:B------:R-:W-:Y:S05]  /*0370*/  BSYNC.RECONVERGENT B0 ;  /* 0x0000000000007941 */ /* 0x000fea0003800200 */
.L_x_0:
[----:B------:R-:W1:Y:S02]  /*0380*/  LDCU UR4, c[0x0][0x394] ;  /* 0x00007280ff0477ac */ /* 0x000e640008000800 */
[----:B-1----:R-:W-:Y:S01]  /*0390*/  UISETP.GE.AND UP0, UPT, UR4, 0x1, UPT ;  /* 0x000000010400788c */ /* 0x002fe2000bf06270 */
[----:B------:R-:W-:Y:S08]  /*03a0*/  BAR.SYNC.DEFER_BLOCKING 0x0 ;  /* 0x0000000000007b1d */ /* 0x000ff00000010000 */
[----:B------:R-:W-:Y:S05]  /*03b0*/  BRA.U !UP0, `(.L_x_3) ;  /* 0x0000001d085c7547 */ /* 0x000fea000b800000 */
[----:B------:R-:W1:Y:S01]  /*03c0*/  LDC R2, c[0x0][0x360] ;  /* 0x0000d800ff027b82 */ /* 0x000e620000000800 */
[C---:B------:R-:W-:Y:S01]  /*03d0*/  LOP3.LUT R3, R17.reuse, 0x7, RZ, 0xc0, !PT ;  /* 0x0000000711037812 */ /* 0x040fe200078ec0ff */
[----:B0-----:R-:W-:Y:S01]  /*03e0*/  IMAD.MOV.U32 R5, RZ, RZ, RZ ;  /* 0x000000ffff057224 */ /* 0x001fe200078e00ff */
[----:B------:R-:W-:Y:S01]  /*03f0*/  LOP3.LUT R4, R17, 0x7ffffff8, RZ, 0xc0, !PT ;  /* 0x7ffffff811047812 */ /* 0x000fe200078ec0ff */
[----:B-1----:R-:W-:-:S07]  /*0400*/  IMAD R6, R2, R17, RZ ;  /* 0x0000001102067224 */ /* 0x002fce00078e02ff */
.L_x_45:
[----:B0-----:R-:W0:Y:S02]  /*0410*/  LDCU UR4, c[0x0][0x388] ;  /* 0x00007100ff0477ac */ /* 0x001e240008000800 */
[----:B0-----:R-:W-:-:S05]  /*0420*/  IMAD.U32 R14, RZ, RZ, UR4 ;  /* 0x00000004ff0e7e24 */ /* 0x001fca000f8e00ff */
[----:B------:R-:W-:-:S13]  /*0430*/  ISETP.GE.AND P0, PT, R14, 0x2, PT ;  /* 0x000000020e00780c */ /* 0x000fda0003f06270 */
[----:B------:R-:W-:Y:S05]  /*0440*/  @!P0 BRA `(.L_x_4) ;  /* 0x0000000c00ec8947 */ /* 0x000fea0003800000 */
[----:B------:R-:W-:-:S07]  /*0450*/  IMAD.MOV.U32 R7, RZ, RZ, RZ ;  /* 0x000000ffff077224 */ /* 0x000fce00078e00ff */
.L_x_29:
[----:B0-----:R-:W0:Y:S01]  /*0460*/  S2UR UR5, SR_CgaCtaId ;  /* 0x00000000000579c3 */ /* 0x001e220000008800 */
[----:B------:R-:W1:Y:S01]  /*0470*/  LDCU UR6, c[0x0][0x388] ;  /* 0x00007100ff0677ac */ /* 0x000e620008000800 */
[----:B------:R-:W-:Y:S01]  /*0480*/  VIADD R8, R7, 0x1 ;  /* 0x0000000107087836 */ /* 0x000fe20000000000 */
[----:B------:R-:W-:-:S03]  /*0490*/  UMOV UR4, 0x400 ;  /* 0x0000040000047882 */ /* 0x000fc60000000000 */
[----:B------:R-:W-:Y:S02]  /*04a0*/  IMAD.MOV.U32 R11, RZ, RZ, R8 ;  /* 0x000000ffff0b7224 */ /* 0x000fe400078e0008 */
[C-C-:B-1----:R-:W-:Y:S02]  /*04b0*/  IMAD R12, R7.reuse, UR6, R7.reuse ;  /* 0x00000006070c7c24 */ /* 0x142fe4000f8e0207 */
[----:B------:R-:W-:Y:S02]  /*04c0*/  IMAD R9, R0, UR6, R7 ;  /* 0x0000000600097c24 */ /* 0x000fe4000f8e0207 */
[----:B------:R-:W-:Y:S01]  /*04d0*/  IMAD R10, R7, UR6, R0 ;  /* 0x00000006070a7c24 */ /* 0x000fe2000f8e0200 */
[----:B0-----:R-:W-:-:S06]  /*04e0*/  ULEA UR4, UR5, UR4, 0x18 ;  /* 0x0000000405047291 */ /* 0x001fcc000f8ec0ff */
[----:B------:R-:W-:-:S07]  /*04f0*/  LEA R12, R12, UR4, 0x3 ;  /* 0x000000040c0c7c11 */ /* 0x000fce000f8e18ff */
.L_x_28:
[----:B0-----:R-:W0:Y:S01]  /*0500*/  S2UR UR5, SR_CgaCtaId ;  /* 0x00000000000579c3 */ /* 0x001e220000008800 */
[----:B------:R-:W1:Y:S01]  /*0510*/  LDCU UR6, c[0x0][0x388] ;  /* 0x00007100ff0677ac */ /* 0x000e620008000800 */
[----:B------:R-:W-:Y:S01]  /*0520*/  UMOV UR4, 0x400 ;  /* 0x0000040000047882 */ /* 0x000fe20000000000 */
[----:B------:R-:W-:Y:S01]  /*0530*/  UMOV UR10, 0x9ee75616 ;  /* 0x9ee75616000a7882 */ /* 0x000fe20000000000 */
[----:B------:R-:W-:Y:S01]  /*0540*/  UMOV UR11, 0x3cd203af ;  /* 0x3cd203af000b7882 */ /* 0x000fe20000000000 */
[C---:B-1----:R-:W-:Y:S02]  /*0550*/  IMAD R13, R11.reuse, UR6, R7 ;  /* 0x000000060b0d7c24 */ /* 0x042fe4000f8e0207 */
[----:B------:R-:W-:Y:S01]  /*0560*/  IMAD R14, R11, UR6, R11 ;  /* 0x000000060b0e7c24 */ /* 0x000fe2000f8e020b */
[----:B0-----:R-:W-:-:S06]  /*0570*/  ULEA UR4, UR5, UR4, 0x18 ;  /* 0x0000000405047291 */ /* 0x001fcc000f8ec0ff */
[----:B------:R-:W-:Y:S02]  /*0580*/  LEA R13, R13, UR4, 0x3 ;  /* 0x000000040d0d7c11 */ /* 0x000fe4000f8e18ff */
[----:B------:R-:W-:-:S03]  /*0590*/  LEA R14, R14, UR4, 0x3 ;  /* 0x000000040e0e7c11 */ /* 0x000fc6000f8e18ff */
[----:B------:R-:W0:Y:S02]  /*05a0*/  LDS.64 R16, [R13] ;  /* 0x000000000d107984 */ /* 0x000e240000000a00 */
[----:B0-----:R-:W-:-:S14]  /*05b0*/  DSETP.GT.AND P0, PT, |R16|, UR10, PT ;  /* 0x0000000a10007e2a */ /* 0x001fdc000bf04200 */
[----:B------:R-:W-:Y:S05]  /*05c0*/  @!P0 BRA `(.L_x_5) ;  /* 0x0000000c00688947 */ /* 0x000fea0003800000 */
[----:B------:R-:W-:Y:S01]  /*05d0*/  DADD R40, R16, R16 ;  /* 0x0000000010287229 */ /* 0x000fe20000000010 */
[----:B------:R-:W-:Y:S01]  /*05e0*/  LDS.64 R18, [R12] ;  /* 0x000000000c127984 */ /* 0x000fe20000000a00 */
[----:B------:R-:W-:-:S03]  /*05f0*/  MOV R22, 0x1 ;  /* 0x0000000100167802 */ /* 0x000fc60000000f00 */
[----:B------:R-:W0:Y:S01]  /*0600*/  LDS.64 R20, [R14] ;  /* 0x000000000e147984 */ /* 0x000e220000000a00 */
[----:B------:R-:W1:Y:S02]  /*0610*/  MUFU.RCP64H R23, R41 ;  /* 0x0000002900177308 */ /* 0x000e640000001800 */
[----:B-1----:R-:W-:-:S08]  /*0620*/  DFMA R24, -R40, R22, 1 ;  /* 0x3ff000002818742b */ /* 0x002fd00000000116 */
[----:B------:R-:W-:-:S08]  /*0630*/  DFMA R24, R24, R24, R24 ;  /* 0x000000181818722b */ /* 0x000fd00000000018 */
[----:B------:R-:W-:Y:S02]  /*0640*/  DFMA R22, R22, R24, R22 ;  /* 0x000000181616722b */ /* 0x000fe40000000016 */
[----:B0-----:R-:W-:-:S06]  /*0650*/  DADD R24, -R18, R20 ;  /* 0x0000000012187229 */ /* 0x001fcc0000000114 */
[----:B------:R-:W-:-:S08]  /*0660*/  DFMA R26, -R40, R22, 1 ;  /* 0x3ff00000281a742b */ /* 0x000fd00000000116 */
[----:B------:R-:W-:Y:S01]  /*0670*/  DFMA R22, R22, R26, R22 ;  /* 0x0000001a1616722b */ /* 0x000fe20000000016 */
[----:B------:R-:W-:-:S07]  /*0680*/  FSETP.GEU.AND P1, PT, |R25|, 6.5827683646048100446e-37, PT ;  /* 0x036000001900780b */ /* 0x000fce0003f2e200 */
[----:B------:R-:W-:-:S08]  /*0690*/  DMUL R26, R24, R22 ;  /* 0x00000016181a7228 */ /* 0x000fd00000000000 */
[----:B------:R-:W-:-:S08]  /*06a0*/  DFMA R28, -R40, R26, R24 ;  /* 0x0000001a281c722b */ /* 0x000fd00000000118 */
[----:B------:R-:W-:-:S10]  /*06b0*/  DFMA R22, R22, R28, R26 ;  /* 0x0000001c1616722b */ /* 0x000fd4000000001a */
[----:B------:R-:W-:-:S05]  /*06c0*/  FFMA R15, RZ, R41, R23 ;  /* 0x00000029ff0f7223 */ /* 0x000fca0000000017 */
[----:B------:R-:W-:Y:S01]  /*06d0*/  FSETP.GT.AND P0, PT, |R15|, 1.469367938527859385e-39, PT ;  /* 0x001000000f00780b */ /* 0x000fe20003f04200 */
[----:B------:R-:W-:-:S12]  /*06e0*/  IMAD.U32 R15, RZ, RZ, UR4 ;  /* 0x00000004ff0f7e24 */ /* 0x000fd8000f8e00ff */
[----:B------:R-:W-:Y:S05]  /*06f0*/  @P0 BRA P1, `(.L_x_6) ;  /* 0x0000000000080947 */ /* 0x000fea0000800000 */
[----:B------:R-:W-:-:S07]  /*0700*/  MOV R38, 0x720 ;  /* 0x0000072000267802 */ /* 0x000fce0000000f00 */
[----:B------:R-:W-:Y:S05]  /*0710*/  CALL.REL.NOINC `($__internal_1_$__cuda_sm20_div_rn_f64_full) ;  /* 0x0000002000a47944 */ /* 0x000fea0003c00000 */
.L_x_6:
[----:B------:R-:W-:Y:S01]  /*0720*/  DSETP.GE.AND P0, PT, R22, RZ, PT ;  /* 0x000000ff1600722a */ /* 0x000fe20003f06000 */
[----:B------:R-:W-:-:S13]  /*0730*/  BSSY.RECONVERGENT B0, `(.L_x_7) ;  /* 0x0000059000007945 */ /* 0x000fda0003800200 */
[----:B------:R-:W-:Y:S05]  /*0740*/  @!P0 BRA `(.L_x_8) ;  /* 0x0000000000b08947 */ /* 0x000fea0003800000 */
[----:B------:R-:W-:Y:S01]  /*0750*/  DFMA R30, R22, R22, 1 ;  /* 0x3ff00000161e742b */ /* 0x000fe20000000016 */
[----:B------:R-:W-:Y:S01]  /*0760*/  IMAD.MOV.U32 R24, RZ, RZ, 0x0 ;  /* 0x00000000ff187424 */ /* 0x000fe200078e00ff */
[----:B------:R-:W-:Y:S01]  /*0770*/  BSSY.RECONVERGENT B1, `(.L_x_9) ;  /* 0x0000016000017945 */ /* 0x000fe20003800200 */
[----:B------:R-:W-:-:S03]  /*0780*/  IMAD.MOV.U32 R25, RZ, RZ, 0x3fd80000 ;  /* 0x3fd80000ff197424 */ /* 0x000fc600078e00ff */
[----:B------:R-:W0:Y:S04]  /*0790*/  MUFU.RSQ64H R35, R31 ;  /* 0x0000001f00237308 */ /* 0x000e280000001c00 */
[----:B------:R-:W-:-:S05]  /*07a0*/  VIADD R34, R31, 0xfcb00000 ;  /* 0xfcb000001f227836 */ /* 0x000fca0000000000 */
[----:B------:R-:W-:Y:S01]  /*07b0*/  ISETP.GE.U32.AND P0, PT, R34, 0x7ca00000, PT ;  /* 0x7ca000002200780c */ /* 0x000fe20003f06070 */
[----:B0-----:R-:W-:-:S08]  /*07c0*/  DMUL R26, R34, R34 ;  /* 0x00000022221a7228 */ /* 0x001fd00000000000 */
[----:B------:R-:W-:-:S08]  /*07d0*/  DFMA R26, R30, -R26, 1 ;  /* 0x3ff000001e1a742b */ /* 0x000fd0000000081a */
[----:B------:R-:W-:Y:S02]  /*07e0*/  DFMA R24, R26, R24, 0.5 ;  /* 0x3fe000001a18742b */ /* 0x000fe40000000018 */
[----:B------:R-:W-:-:S08]  /*07f0*/  DMUL R28, R34, R26 ;  /* 0x0000001a221c7228 */ /* 0x000fd00000000000 */
[----:B------:R-:W-:-:S08]  /*0800*/  DFMA R28, R24, R28, R34 ;  /* 0x0000001c181c722b */ /* 0x000fd00000000022 */
[----:B------:R-:W-:Y:S02]  /*0810*/  DMUL R24, R30, R28 ;  /* 0x0000001c1e187228 */ /* 0x000fe40000000000 */
[----:B------:R-:W-:Y:S02]  /*0820*/  VIADD R27, R29, 0xfff00000 ;  /* 0xfff000001d1b7836 */ /* 0x000fe40000000000 */
[----:B------:R-:W-:-:S04]  /*0830*/  IMAD.MOV.U32 R26, RZ, RZ, R28 ;  /* 0x000000ffff1a7224 */ /* 0x000fc800078e001c */
[----:B------:R-:W-:-:S08]  /*0840*/  DFMA R32, R24, -R24, R30 ;  /* 0x800000181820722b */ /* 0x000fd0000000001e */
[----:B------:R-:W-:Y:S01]  /*0850*/  DFMA R36, R32, R26, R24 ;  /* 0x0000001a2024722b */ /* 0x000fe20000000018 */
[----:B------:R-:W-:Y:S10]  /*0860*/  @!P0 BRA `(.L_x_10) ;  /* 0x0000000000188947 */ /* 0x000ff40003800000 */
[----:B------:R-:W-:Y:S01]  /*0870*/  IMAD.MOV.U32 R36, RZ, RZ, R34 ;  /* 0x000000ffff247224 */ /* 0x000fe200078e0022 */
[----:B------:R-:W-:Y:S01]  /*0880*/  MOV R29, R27 ;  /* 0x0000001b001d7202 */ /* 0x000fe20000000f00 */
[----:B------:R-:W-:Y:S01]  /*0890*/  IMAD.MOV.U32 R26, RZ, RZ, R24 ;  /* 0x000000ffff1a7224 */ /* 0x000fe200078e0018 */
[----:B------:R-:W-:Y:S01]  /*08a0*/  MOV R34, 0x8d0 ;  /* 0x000008d000227802 */ /* 0x000fe20000000f00 */
[----:B------:R-:W-:-:S07]  /*08b0*/  IMAD.MOV.U32 R35, RZ, RZ, R25 ;  /* 0x000000ffff237224 */ /* 0x000fce00078e0019 */
[----:B------:R-:W-:Y:S05]  /*08c0*/  CALL.REL.NOINC `($__internal_2_$__cuda_sm20_dsqrt_rn_f64_mediumpath_v1) ;  /* 0x0000002400b07944 */ /* 0x000fea0003c00000 */
.L_x_10:
[----:B------:R-:W-:Y:S05]  /*08d0*/  BSYNC.RECONVERGENT B1 ;  /* 0x0000000000017941 */ /* 0x000fea0003800200 */
.L_x_9:
[----:B------:R-:W-:Y:S01]  /*08e0*/  DADD R36, R36, R22 ;  /* 0x0000000024247229 */ /* 0x000fe20000000016 */
[----:B------:R-:W-:Y:S05]  /*08f0*/  BSSY.RECONVERGENT B1, `(.L_x_11) ;  /* 0x0000010000017945 */ /* 0x000fea0003800200 */
[----:B------:R-:W0:Y:S04]  /*0900*/  MUFU.RCP64H R23, R37 ;  /* 0x0000002500177308 */ /* 0x000e280000001800 */
[----:B------:R-:W-:-:S05]  /*0910*/  VIADD R22, R37, 0x300402 ;  /* 0x0030040225167836 */ /* 0x000fca0000000000 */
[----:B------:R-:W-:Y:S01]  /*0920*/  FSETP.GEU.AND P0, PT, |R22|, 5.8789094863358348022e-39, PT ;  /* 0x004004021600780b */ /* 0x000fe20003f0e200 */
[----:B0-----:R-:W-:-:S08]  /*0930*/  DFMA R24, -R36, R22, 1 ;  /* 0x3ff000002418742b */ /* 0x001fd00000000116 */
[----:B------:R-:W-:-:S08]  /*0940*/  DFMA R24, R24, R24, R24 ;  /* 0x000000181818722b */ /* 0x000fd00000000018 */
[----:B------:R-:W-:-:S08]  /*0950*/  DFMA R24, R22, R24, R22 ;  /* 0x000000181618722b */ /* 0x000fd00000000016 */
[----:B------:R-:W-:-:S08]  /*0960*/  DFMA R26, -R36, R24, 1 ;  /* 0x3ff00000241a742b */ /* 0x000fd00000000118 */
[----:B------:R-:W-:Y:S01]  /*0970*/  DFMA R24, R24, R26, R24 ;  /* 0x0000001a1818722b */ /* 0x000fe20000000018 */
[----:B------:R-:W-:Y:S10]  /*0980*/  @P0 BRA `(.L_x_12) ;  /* 0x0000000000180947 */ /* 0x000ff40003800000 */
[----:B------:R-:W-:Y:S02]  /*0990*/  LOP3.LUT R22, R37, 0x7fffffff, RZ, 0xc0, !PT ;  /* 0x7fffffff25167812 */ /* 0x000fe400078ec0ff */
[----:B------:R-:W-:-:S03]  /*09a0*/  MOV R32, 0x9d0 ;  /* 0x000009d000207802 */ /* 0x000fc60000000f00 */
[----:B------:R-:W-:-:S07]  /*09b0*/  VIADD R29, R22, 0xfff00000 ;  /* 0xfff00000161d7836 */ /* 0x000fce0000000000 */
[----:B------:R-:W-:Y:S05]  /*09c0*/  CALL.REL.NOINC `($__internal_0_$__cuda_sm20_dblrcp_rn_slowpath_v3) ;  /* 0x0000001c00487944 */ /* 0x000fea0003c00000 */
[----:B------:R-:W-:Y:S02]  /*09d0*/  IMAD.MOV.U32 R24, RZ, RZ, R22 ;  /* 0x000000ffff187224 */ /* 0x000fe400078e0016 */
[----:B------:R-:W-:-:S07]  /*09e0*/  IMAD.MOV.U32 R25, RZ, RZ, R23 ;  /* 0x000000ffff197224 */ /* 0x000fce00078e0017 */
.L_x_12:
[----:B------:R-:W-:Y:S05]  /*09f0*/  BSYNC.RECONVERGENT B1 ;  /* 0x0000000000017941 */ /* 0x000fea0003800200 */
.L_x_11:
[----:B------:R-:W-:Y:S05]  /*0a00*/  BRA `(.L_x_13) ;  /* 0x0000000000ac7947 */ /* 0x000fea0003800000 */
.L_x_8:
        /* <DEDUP_REMOVED lines=18> */
[----:B------:R-:W-:Y:S01]  /*0b30*/  MOV R28, R34 ;  /* 0x00000022001c7202 */ /* 0x000fe20000000f00 */
[----:B------:R-:W-:Y:S01]  /*0b40*/  IMAD.MOV.U32 R35, RZ, RZ, R27 ;  /* 0x000000ffff237224 */ /* 0x000fe200078e001b */
[----:B------:R-:W-:Y:S01]  /*0b50*/  MOV R34, 0xb80 ;  /* 0x00000b8000227802 */ /* 0x000fe20000000f00 */
[----:B------:R-:W-:-:S07]  /*0b60*/  IMAD.MOV.U32 R36, RZ, RZ, R24 ;  /* 0x000000ffff247224 */ /* 0x000fce00078e0018 */
[----:B------:R-:W-:Y:S05]  /*0b70*/  CALL.REL.NOINC `($__internal_2_$__cuda_sm20_dsqrt_rn_f64_mediumpath_v1) ;  /* 0x0000002400047944 */ /* 0x000fea0003c00000 */
.L_x_15:
[----:B------:R-:W-:Y:S05]  /*0b80*/  BSYNC.RECONVERGENT B1 ;  /* 0x0000000000017941 */ /* 0x000fea0003800200 */
.L_x_14:
[----:B------:R-:W-:Y:S01]  /*0b90*/  DADD R36, R36, -R22 ;  /* 0x0000000024247229 */ /* 0x000fe20000000816 */
        /* <DEDUP_REMOVED lines=16> */
.L_x_17:
[----:B------:R-:W-:Y:S05]  /*0ca0*/  BSYNC.RECONVERGENT B1 ;  /* 0x0000000000017941 */ /* 0x000fea0003800200 */
.L_x_16:
[----:B------:R-:W-:-:S11]  /*0cb0*/  DADD R24, -RZ, -R24 ;  /* 0x00000000ff187229 */ /* 0x000fd60000000918 */
.L_x_13:
[----:B------:R-:W-:Y:S05]  /*0cc0*/  BSYNC.RECONVERGENT B0 ;  /* 0x0000000000007941 */ /* 0x000fea0003800200 */
.L_x_7:
[----:B------:R-:W-:Y:S01]  /*0cd0*/  DFMA R30, R24, R24, 1 ;  /* 0x3ff00000181e742b */ /* 0x000fe20000000018 */
[----:B------:R-:W-:Y:S01]  /*0ce0*/  IMAD.MOV.U32 R26, RZ, RZ, 0x0 ;  /* 0x00000000ff1a7424 */ /* 0x000fe200078e00ff */
[----:B------:R-:W0:Y:S01]  /*0cf0*/  LDCU UR4, c[0x0][0x388] ;  /* 0x00007100ff0477ac */ /* 0x000e220008000800 */
[----:B------:R-:W-:Y:S01]  /*0d00*/  IMAD.MOV.U32 R27, RZ, RZ, 0x3fd80000 ;  /* 0x3fd80000ff1b7424 */ /* 0x000fe200078e00ff */
[----:B------:R-:W-:Y:S02]  /*0d10*/  BSSY.RECONVERGENT B0, `(.L_x_18) ;  /* 0x0000017000007945 */ /* 0x000fe40003800200 */
[----:B------:R-:W1:Y:S04]  /*0d20*/  MUFU.RSQ64H R23, R31 ;  /* 0x0000001f00177308 */ /* 0x000e680000001c00 */
[----:B------:R-:W-:-:S05]  /*0d30*/  VIADD R22, R31, 0xfcb00000 ;  /* 0xfcb000001f167836 */ /* 0x000fca0000000000 */
[----:B------:R-:W-:Y:S02]  /*0d40*/  ISETP.GE.U32.AND P1, PT, R22, 0x7ca00000, PT ;  /* 0x7ca000001600780c */ /* 0x000fe40003f26070 */
[----:B0-----:R-:W-:Y:S01]  /*0d50*/  ISETP.GE.AND P0, PT, R0, UR4, PT ;  /* 0x0000000400007c0c */ /* 0x001fe2000bf06270 */
[----:B-1----:R-:W-:-:S08]  /*0d60*/  DMUL R28, R22, R22 ;  /* 0x00000016161c7228 */ /* 0x002fd00000000000 */
[----:B------:R-:W-:-:S08]  /*0d70*/  DFMA R28, R30, -R28, 1 ;  /* 0x3ff000001e1c742b */ /* 0x000fd0000000081c */
[----:B------:R-:W-:Y:S02]  /*0d80*/  DFMA R26, R28, R26, 0.5 ;  /* 0x3fe000001c1a742b */ /* 0x000fe4000000001a */
[----:B------:R-:W-:-:S08]  /*0d90*/  DMUL R36, R22, R28 ;  /* 0x0000001c16247228 */ /* 0x000fd00000000000 */
[----:B------:R-:W-:-:S08]  /*0da0*/  DFMA R36, R26, R36, R22 ;  /* 0x000000241a24722b */ /* 0x000fd00000000016 */
[----:B------:R-:W-:Y:S02]  /*0db0*/  DMUL R26, R30, R36 ;  /* 0x000000241e1a7228 */ /* 0x000fe40000000000 */
[----:B------:R-:W-:Y:S01]  /*0dc0*/  IADD3 R29, PT, PT, R37, -0x100000, RZ ;  /* 0xfff00000251d7810 */ /* 0x000fe20007ffe0ff */
[----:B------:R-:W-:-:S05]  /*0dd0*/  IMAD.MOV.U32 R28, RZ, RZ, R36 ;  /* 0x000000ffff1c7224 */ /* 0x000fca00078e0024 */
[----:B------:R-:W-:-:S08]  /*0de0*/  DFMA R32, R26, -R26, R30 ;  /* 0x8000001a1a20722b */ /* 0x000fd0000000001e */
[----:B------:R-:W-:Y:S01]  /*0df0*/  DFMA R34, R32, R28, R26 ;  /* 0x0000001c2022722b */ /* 0x000fe2000000001a */
[----:B------:R-:W-:Y:S10]  /*0e00*/  @!P1 BRA `(.L_x_19) ;  /* 0x00000000001c9947 */ /* 0x000ff40003800000 */
[----:B------:R-:W-:Y:S01]  /*0e10*/  IMAD.MOV.U32 R28, RZ, RZ, R36 ;  /* 0x000000ffff1c7224 */ /* 0x000fe200078e0024 */
[----:B------:R-:W-:Y:S01]  /*0e20*/  MOV R34, 0xe60 ;  /* 0x00000e6000227802 */ /* 0x000fe20000000f00 */
[----:B------:R-:W-:Y:S02]  /*0e30*/  IMAD.MOV.U32 R35, RZ, RZ, R27 ;  /* 0x000000ffff237224 */ /* 0x000fe400078e001b */
[----:B------:R-:W-:-:S07]  /*0e40*/  IMAD.MOV.U32 R36, RZ, RZ, R22 ;  /* 0x000000ffff247224 */ /* 0x000fce00078e0016 */
[----:B------:R-:W-:Y:S05]  /*0e50*/  CALL.REL.NOINC `($__internal_2_$__cuda_sm20_dsqrt_rn_f64_mediumpath_v1) ;  /* 0x00000020004c7944 */ /* 0x000fea0003c00000 */
[----:B------:R-:W-:Y:S02]  /*0e60*/  IMAD.MOV.U32 R34, RZ, RZ, R36 ;  /* 0x000000ffff227224 */ /* 0x000fe400078e0024 */
[----:B------:R-:W-:-:S07]  /*0e70*/  IMAD.MOV.U32 R35, RZ, RZ, R37 ;  /* 0x000000ffff237224 */ /* 0x000fce00078e0025 */
.L_x_19:
[----:B------:R-:W-:Y:S05]  /*0e80*/  BSYNC.RECONVERGENT B0 ;  /* 0x0000000000007941 */ /* 0x000fea0003800200 */
.L_x_18:
[----:B------:R-:W0:Y:S01]  /*0e90*/  MUFU.RCP64H R29, R35 ;  /* 0x00000023001d7308 */ /* 0x000e220000001800 */
[----:B------:R-:W-:Y:S01]  /*0ea0*/  VIADD R28, R35, 0x300402 ;  /* 0x00300402231c7836 */ /* 0x000fe20000000000 */
[----:B------:R-:W-:Y:S04]  /*0eb0*/  BSSY.RECONVERGENT B0, `(.L_x_20) ;  /* 0x000000e000007945 */ /* 0x000fe80003800200 */
[----:B------:R-:W-:Y:S01]  /*0ec0*/  FSETP.GEU.AND P1, PT, |R28|, 5.8789094863358348022e-39, PT ;  /* 0x004004021c00780b */ /* 0x000fe20003f2e200 */
[----:B0-----:R-:W-:-:S08]  /*0ed0*/  DFMA R22, R28, -R34, 1 ;  /* 0x3ff000001c16742b */ /* 0x001fd00000000822 */
[----:B------:R-:W-:-:S08]  /*0ee0*/  DFMA R22, R22, R22, R22 ;  /* 0x000000161616722b */ /* 0x000fd00000000016 */
[----:B------:R-:W-:-:S08]  /*0ef0*/  DFMA R22, R28, R22, R28 ;  /* 0x000000161c16722b */ /* 0x000fd0000000001c */
[----:B------:R-:W-:-:S08]  /*0f00*/  DFMA R26, R22, -R34, 1 ;  /* 0x3ff00000161a742b */ /* 0x000fd00000000822 */
[----:B------:R-:W-:Y:S01]  /*0f10*/  DFMA R22, R22, R26, R22 ;  /* 0x0000001a1616722b */ /* 0x000fe20000000016 */
[----:B------:R-:W-:Y:S10]  /*0f20*/  @P1 BRA `(.L_x_21) ;  /* 0x0000000000181947 */ /* 0x000ff40003800000 */
[----:B------:R-:W-:Y:S01]  /*0f30*/  LOP3.LUT R22, R35, 0x7fffffff, RZ, 0xc0, !PT ;  /* 0x7fffffff23167812 */ /* 0x000fe200078ec0ff */
[----:B------:R-:W-:Y:S01]  /*0f40*/  IMAD.MOV.U32 R36, RZ, RZ, R34 ;  /* 0x000000ffff247224 */ /* 0x000fe200078e0022 */
[----:B------:R-:W-:Y:S01]  /*0f50*/  MOV R32, 0xf90 ;  /* 0x00000f9000207802 */ /* 0x000fe20000000f00 */
[----:B------:R-:W-:Y:S01]  /*0f60*/  IMAD.MOV.U32 R37, RZ, RZ, R35 ;  /* 0x000000ffff257224 */ /* 0x000fe200078e0023 */
[----:B------:R-:W-:-:S07]  /*0f70*/  IADD3 R29, PT, PT, R22, -0x100000, RZ ;  /* 0xfff00000161d7810 */ /* 0x000fce0007ffe0ff */
[----:B------:R-:W-:Y:S05]  /*0f80*/  CALL.REL.NOINC `($__internal_0_$__cuda_sm20_dblrcp_rn_slowpath_v3) ;  /* 0x0000001400d87944 */ /* 0x000fea0003c00000 */
.L_x_21:
[----:B------:R-:W-:Y:S05]  /*0f90*/  BSYNC.RECONVERGENT B0 ;  /* 0x0000000000007941 */ /* 0x000fea0003800200 */
.L_x_20:
[----:B------:R-:W-:Y:S01]  /*0fa0*/  BSSY.RECONVERGENT B0, `(.L_x_22) ;  /* 0x0000025000007945 */ /* 0x000fe20003800200 */
[----:B------:R-:W-:-:S03]  /*0fb0*/  DMUL R24, R22, R24 ;  /* 0x0000001816187228 */ /* 0x000fc60000000000 */
[----:B------:R-:W-:Y:S08]  /*0fc0*/  @P0 BRA `(.L_x_23) ;  /* 0x0000000000880947 */ /* 0x000ff00003800000 */
[----:B------:R-:W0:Y:S01]  /*0fd0*/  LDC R32, c[0x0][0x388] ;  /* 0x0000e200ff207b82 */ /* 0x000e220000000800 */
[----:B------:R-:W1:Y:S01]  /*0fe0*/  LDCU UR4, c[0x0][0x388] ;  /* 0x00007100ff0477ac */ /* 0x000e620008000800 */
[C---:B------:R-:W-:Y:S02]  /*0ff0*/  IMAD.IADD R33, R0.reuse, 0x1, -R7 ;  /* 0x0000000100217824 */ /* 0x040fe400078e0a07 */
[C---:B------:R-:W-:Y:S02]  /*1000*/  IMAD.IADD R35, R0.reuse, 0x1, -R11 ;  /* 0x0000000100237824 */ /* 0x040fe400078e0a0b */
[----:B------:R-:W-:Y:S02]  /*1010*/  IMAD.MOV.U32 R34, RZ, RZ, R15 ;  /* 0x000000ffff227224 */ /* 0x000fe400078e000f */
[----:B------:R-:W-:Y:S02]  /*1020*/  IMAD.MOV.U32 R37, RZ, RZ, R0 ;  /* 0x000000ffff257224 */ /* 0x000fe400078e0000 */
[----:B-1----:R-:W-:-:S02]  /*1030*/  IMAD R39, R0, UR4, R11 ;  /* 0x0000000400277c24 */ /* 0x002fc4000f8e020b */
[----:B------:R-:W-:-:S07]  /*1040*/  IMAD R36, R11, UR4, R0 ;  /* 0x000000040b247c24 */ /* 0x000fce000f8e0200 */
.L_x_26:
[----:B------:R-:W-:Y:S01]  /*1050*/  ISETP.NE.AND P0, PT, R35, RZ, PT ;  /* 0x000000ff2300720c */ /* 0x000fe20003f05270 */
[C---:B------:R-:W-:Y:S01]  /*1060*/  IMAD.IADD R37, R2.reuse, 0x1, R37 ;  /* 0x0000000102257824 */ /* 0x040fe200078e0225 */
[----:B------:R-:W-:Y:S01]  /*1070*/  BSSY.RECONVERGENT B1, `(.L_x_24) ;  /* 0x0000014000017945 */ /* 0x000fe20003800200 */
[C---:B------:R-:W-:Y:S01]  /*1080*/  IMAD.IADD R35, R2.reuse, 0x1, R35 ;  /* 0x0000000102237824 */ /* 0x040fe200078e0223 */
[----:B------:R-:W-:Y:S01]  /*1090*/  ISETP.EQ.OR P0, PT, R33, RZ, !P0 ;  /* 0x000000ff2100720c */ /* 0x000fe20004702670 */
[----:B------:R-:W-:Y:S01]  /*10a0*/  IMAD.IADD R33, R2, 0x1, R33 ;  /* 0x0000000102217824 */ /* 0x000fe200078e0221 */
[----:B0-----:R-:W-:-:S11]  /*10b0*/  ISETP.GE.AND P1, PT, R37, R32, PT ;  /* 0x000000202500720c */ /* 0x001fd60003f26270 */
[----:B------:R-:W-:Y:S05]  /*10c0*/  @P0 BRA `(.L_x_25) ;  /* 0x0000000000380947 */ /* 0x000fea0003800000 */
[--C-:B------:R-:W-:Y:S02]  /*10d0*/  IMAD R38, R36, 0x8, R15.reuse ;  /* 0x0000000824267824 */ /* 0x100fe400078e020f */
[----:B------:R-:W-:Y:S02]  /*10e0*/  IMAD R41, R10, 0x8, R15 ;  /* 0x000000080a297824 */ /* 0x000fe400078e020f */
[----:B------:R-:W-:Y:S01]  /*10f0*/  IMAD R43, R39, 0x8, R34 ;  /* 0x00000008272b7824 */ /* 0x000fe200078e0222 */
[----:B------:R-:W0:Y:S04]  /*1100*/  LDS.64 R30, [R38] ;  /* 0x00000000261e7984 */ /* 0x000e280000000a00 */
[----:B------:R-:W1:Y:S01]  /*1110*/  LDS.64 R26, [R41] ;  /* 0x00000000291a7984 */ /* 0x000e620000000a00 */
[----:B0-----:R-:W-:-:S02]  /*1120*/  DMUL R28, R24, R30 ;  /* 0x0000001e181c7228 */ /* 0x001fc40000000000 */
[----:B------:R-:W-:-:S06]  /*1130*/  DMUL R30, R30, R22 ;  /* 0x000000161e1e7228 */ /* 0x000fcc0000000000 */
[----:B-1----:R-:W-:Y:S02]  /*1140*/  DFMA R28, R26, R22, -R28 ;  /* 0x000000161a1c722b */ /* 0x002fe4000000081c */
[----:B------:R-:W-:Y:S01]  /*1150*/  DFMA R30, R24, R26, R30 ;  /* 0x0000001a181e722b */ /* 0x000fe2000000001e */
[----:B------:R-:W-:-:S04]  /*1160*/  LEA R27, R9, R34, 0x3 ;  /* 0x00000022091b7211 */ /* 0x000fc800078e18ff */
[----:B------:R0:W-:Y:S04]  /*1170*/  STS.64 [R41], R28 ;  /* 0x0000001c29007388 */ /* 0x0001e80000000a00 */
[----:B------:R0:W-:Y:S04]  /*1180*/  STS.64 [R27], R28 ;  /* 0x0000001c1b007388 */ /* 0x0001e80000000a00 */
[----:B------:R0:W-:Y:S04]  /*1190*/  STS.64 [R38], R30 ;  /* 0x0000001e26007388 */ /* 0x0001e80000000a00 */
[----:B------:R0:W-:Y:S02]  /*11a0*/  STS.64 [R43], R30 ;  /* 0x0000001e2b007388 */ /* 0x0001e40000000a00 */
.L_x_25:
[----:B------:R-:W-:Y:S05]  /*11b0*/  BSYNC.RECONVERGENT B1 ;  /* 0x0000000000017941 */ /* 0x000fea0003800200 */
.L_x_24:
[----:B------:R-:W-:Y:S02]  /*11c0*/  IMAD R34, R6, 0x8, R34 ;  /* 0x0000000806227824 */ /* 0x000fe400078e0222 */
[----:B------:R-:W-:Y:S01]  /*11d0*/  IMAD R15, R2, 0x8, R15 ;  /* 0x00000008020f7824 */ /* 0x000fe200078e020f */
[----:B------:R-:W-:Y:S06]  /*11e0*/  @!P1 BRA `(.L_x_26) ;  /* 0xfffffffc00989947 */ /* 0x000fec000383ffff */
.L_x_23:
[----:B------:R-:W-:Y:S05]  /*11f0*/  BSYNC.RECONVERGENT B0 ;  /* 0x0000000000007941 */ /* 0x000fea0003800200 */
.L_x_22:
[----:B------:R-:W-:-:S13]  /*1200*/  ISETP.NE.AND P0, PT, R0, RZ, PT ;  /* 0x000000ff0000720c */ /* 0x000fda0003f05270 */
[----:B------:R-:W-:Y:S05]  /*1210*/  @P0 BRA `(.L_x_27) ;  /* 0x00000000004c0947 */ /* 0x000fea0003800000 */
[C---:B0-----:R-:W-:Y:S01]  /*1220*/  DADD R26, R24.reuse, R24 ;  /* 0x00000000181a7229 */ /* 0x041fe20000000018 */
[----:B------:R-:W0:Y:S01]  /*1230*/  S2R R28, SR_CgaCtaId ;  /* 0x00000000001c7919 */ /* 0x000e220000008800 */
[----:B------:R-:W1:Y:S01]  /*1240*/  LDCU UR4, c[0x0][0x388] ;  /* 0x00007100ff0477ac */ /* 0x000e620008000800 */
[----:B------:R-:W-:Y:S01]  /*1250*/  DMUL R24, R24, R24 ;  /* 0x0000001818187228 */ /* 0x000fe20000000000 */
[----:B------:R-:W-:-:S04]  /*1260*/  MOV R15, 0x400 ;  /* 0x00000400000f7802 */ /* 0x000fc80000000f00 */
[-C--:B------:R-:W-:Y:S02]  /*1270*/  DMUL R26, R26, R22.reuse ;  /* 0x000000161a1a7228 */ /* 0x080fe40000000000 */
[----:B------:R-:W-:-:S06]  /*1280*/  DMUL R22, R22, R22 ;  /* 0x0000001616167228 */ /* 0x000fcc0000000000 */
[----:B------:R-:W-:-:S08]  /*1290*/  DMUL R16, R16, R26 ;  /* 0x0000001a10107228 */ /* 0x000fd00000000000 */
[C-C-:B------:R-:W-:Y:S02]  /*12a0*/  DFMA R26, R18.reuse, R22, -R16.reuse ;  /* 0x00000016121a722b */ /* 0x140fe40000000810 */
[----:B------:R-:W-:-:S06]  /*12b0*/  DFMA R16, R18, R24, R16 ;  /* 0x000000181210722b */ /* 0x000fcc0000000010 */
[C---:B------:R-:W-:Y:S01]  /*12c0*/  DFMA R26, R20.reuse, R24, R26 ;  /* 0x00000018141a722b */ /* 0x040fe2000000001a */
[----:B0-----:R-:W-:Y:S01]  /*12d0*/  LEA R28, R28, R15, 0x18 ;  /* 0x0000000f1c1c7211 */ /* 0x001fe200078ec0ff */
[----:B-1----:R-:W-:Y:S01]  /*12e0*/  IMAD R15, R7, UR4, R11 ;  /* 0x00000004070f7c24 */ /* 0x002fe2000f8e020b */
[----:B------:R-:W-:-:S03]  /*12f0*/  DFMA R16, R20, R22, R16 ;  /* 0x000000161410722b */ /* 0x000fc60000000010 */
[----:B------:R-:W-:Y:S01]  /*1300*/  IMAD R15, R15, 0x8, R28 ;  /* 0x000000080f0f7824 */ /* 0x000fe200078e021c */
[----:B------:R1:W-:Y:S04]  /*1310*/  STS.64 [R12], R26 ;  /* 0x0000001a0c007388 */ /* 0x0003e80000000a00 */
[----:B------:R1:W-:Y:S04]  /*1320*/  STS.64 [R14], R16 ;  /* 0x000000100e007388 */ /* 0x0003e80000000a00 */
[----:B------:R1:W-:Y:S04]  /*1330*/  STS.64 [R13], RZ ;  /* 0x000000ff0d007388 */ /* 0x0003e80000000a00 */
[----:B------:R1:W-:Y:S02]  /*1340*/  STS.64 [R15], RZ ;  /* 0x000000ff0f007388 */ /* 0x0003e40000000a00 */
.L_x_27:
[----:B------:R-:W-:Y:S05]  /*1350*/  WARPSYNC.ALL ;  /* 0x0000000000007948 */ /* 0x000fea0003800000 */
[----:B------:R-:W-:Y:S06]  /*1360*/  BAR.SYNC.DEFER_BLOCKING 0x0 ;  /* 0x0000000000007b1d */ /* 0x000fec0000010000 */
.L_x_5:
[----:B------:R-:W1:Y:S01]  /*1370*/  LDCU UR4, c[0x0][0x388] ;  /* 0x00007100ff0477ac */ /* 0x000e620008000800 */
[----:B------:R-:W-:Y:S02]  /*1380*/  VIADD R11, R11, 0x1 ;  /* 0x000000010b0b7836 */ /* 0x000fe40000000000 */
[----:B-1----:R-:W-:-:S05]  /*1390*/  IMAD.U32 R14, RZ, RZ, UR4 ;  /* 0x00000004ff0e7e24 */ /* 0x002fca000f8e00ff */
[----:B------:R-:W-:-:S13]  /*13a0*/  ISETP.NE.AND P0, PT, R11, R14, PT ;  /* 0x0000000e0b00720c */ /* 0x000fda0003f05270 */
[----:B------:R-:W-:Y:S05]  /*13b0*/  @P0 BRA `(.L_x_28) ;  /* 0xfffffff000500947 */ /* 0x000fea000383ffff */
[----:B------:R-:W-:-:S05]  /*13c0*/  VIADD R10, R14, 0xfffffffe ;  /* 0xfffffffe0e0a7836 */ /* 0x000fca0000000000 */
[----:B------:R-:W-:Y:S01]  /*13d0*/  ISETP.NE.AND P0, PT, R7, R10, PT ;  /* 0x0000000a0700720c */ /* 0x000fe20003f05270 */
[----:B------:R-:W-:-:S12]  /*13e0*/  IMAD.MOV.U32 R7, RZ, RZ, R8 ;  /* 0x000000ffff077224 */ /* 0x000fd800078e0008 */
[----:B------:R-:W-:Y:S05]  /*13f0*/  @P0 BRA `(.L_x_29) ;  /* 0xfffffff000180947 */ /* 0x000fea000383ffff */
.L_x_4:
[----:B------:R-:W-:Y:S01]  /*1400*/  ISETP.NE.AND P0, PT, R0, RZ, PT ;  /* 0x000000ff0000720c */ /* 0x000fe20003f05270 */
[----:B------:R-:W-:Y:S05]  /*1410*/  WARPSYNC.ALL ;  /* 0x0000000000007948 */ /* 0x000fea0003800000 */
[----:B------:R-:W-:Y:S07]  /*1420*/  BAR.SYNC.DEFER_BLOCKING 0x0 ;  /* 0x0000000000007b1d */ /* 0x000fee0000010000 */
[----:B------:R-:W-:Y:S05]  /*1430*/  @P0 BRA `(.L_x_30) ;  /* 0x0000000c000c0947 */ /* 0x000fea0003800000 */
[----:B------:R-:W-:Y:S01]  /*1440*/  ISETP.GE.AND P0, PT, R14, 0x1, PT ;  /* 0x000000010e00780c */ /* 0x000fe20003f06270 */
[----:B------:R-:W-:Y:S01]  /*1450*/  BSSY.RECONVERGENT B0, `(.L_x_31) ;  /* 0x00000be000007945 */ /* 0x000fe20003800200 */
[----:B------:R-:W-:-:S11]  /*1460*/  CS2R R8, SRZ ;  /* 0x0000000000087805 */ /* 0x000fd6000001ff00 */
[----:B------:R-:W-:Y:S05]  /*1470*/  @!P0 BRA `(.L_x_32) ;  /* 0x0000000800ec8947 */ /* 0x000fea0003800000 */
[----:B------:R-:W-:Y:S02]  /*1480*/  MOV R7, RZ ;  /* 0x000000ff00077202 */ /* 0x000fe40000000f00 */
[----:B------:R-:W-:-:S07]  /*1490*/  CS2R R8, SRZ ;  /* 0x0000000000087805 */ /* 0x000fce000001ff00 */
.L_x_42:
[----:B------:R-:W1:Y:S01]  /*14a0*/  LDCU UR4, c[0x0][0x388] ;  /* 0x00007100ff0477ac */ /* 0x000e620008000800 */
[----:B------:R-:W-:Y:S02]  /*14b0*/  IMAD.MOV.U32 R10, RZ, RZ, RZ ;  /* 0x000000ffff0a7224 */ /* 0x000fe400078e00ff */
[----:B-1----:R-:W-:-:S05]  /*14c0*/  IMAD.U32 R14, RZ, RZ, UR4 ;  /* 0x00000004ff0e7e24 */ /* 0x002fca000f8e00ff */
[----:B------:R-:W-:-:S13]  /*14d0*/  ISETP.GE.U32.AND P0, PT, R14, 0x8, PT ;  /* 0x000000080e00780c */ /* 0x000fda0003f06070 */
[----:B------:R-:W-:Y:S05]  /*14e0*/  @!P0 BRA `(.L_x_33) ;  /* 0x0000000400508947 */ /* 0x000fea0003800000 */
[----:B------:R-:W1:Y:S01]  /*14f0*/  S2R R11, SR_CgaCtaId ;  /* 0x00000000000b7919 */ /* 0x000e620000008800 */
[----:B------:R-:W2:Y:S01]  /*1500*/  LDC R14, c[0x0][0x388] ;  /* 0x0000e200ff0e7b82 */ /* 0x000ea20000000800 */
[----:B------:R-:W-:Y:S01]  /*1510*/  MOV R18, 0x400 ;  /* 0x0000040000127802 */ /* 0x000fe20000000f00 */
[----:B------:R-:W-:Y:S01]  /*1520*/  BSSY.RECONVERGENT B1, `(.L_x_34) ;  /* 0x000004f000017945 */ /* 0x000fe20003800200 */
[----:B------:R-:W-:Y:S02]  /*1530*/  IMAD.MOV.U32 R15, RZ, RZ, RZ ;  /* 0x000000ffff0f7224 */ /* 0x000fe400078e00ff */
[----:B-1----:R-:W-:-:S07]  /*1540*/  LEA R18, R11, R18, 0x18 ;  /* 0x000000120b127211 */ /* 0x002fce00078ec0ff */
.L_x_35:
[----:B------:R-:W-:Y:S01]  /*1550*/  ISETP.NE.AND P6, PT, R15, R7, PT ;  /* 0x000000070f00720c */ /* 0x000fe20003fc5270 */
[----:B--2---:R-:W-:Y:S02]  /*1560*/  IMAD R19, R7, R14, R15 ;  /* 0x0000000e07137224 */ /* 0x004fe400078e020f */
[----:B------:R-:W-:Y:S02]  /*1570*/  VIADD R10, R15, 0x1 ;  /* 0x000000010f0a7836 */ /* 0x000fe40000000000 */
[----:B------:R-:W-:-:S03]  /*1580*/  IMAD R19, R19, 0x8, R18 ;  /* 0x0000000813137824 */ /* 0x000fc600078e0212 */
[----:B------:R-:W-:Y:S01]  /*1590*/  ISETP.NE.AND P4, PT, R10, R7, PT ;  /* 0x000000070a00720c */ /* 0x000fe20003f85270 */
[----:B------:R-:W-:-:S04]  /*15a0*/  VIADD R10, R15, 0x2 ;  /* 0x000000020f0a7836 */ /* 0x000fc80000000000 */
[----:B------:R-:W1:Y:S01]  /*15b0*/  @P6 LDS.64 R12, [R19] ;  /* 0x00000000130c6984 */ /* 0x000e620000000a00 */
[----:B------:R-:W-:Y:S01]  /*15c0*/  ISETP.NE.AND P0, PT, R10, R7, PT ;  /* 0x000000070a00720c */ /* 0x000fe20003f05270 */
[----:B------:R-:W-:-:S05]  /*15d0*/  VIADD R10, R15, 0x3 ;  /* 0x000000030f0a7836 */ /* 0x000fca0000000000 */
[----:B------:R-:W-:Y:S01]  /*15e0*/  ISETP.NE.AND P2, PT, R10, R7, PT ;  /* 0x000000070a00720c */ /* 0x000fe20003f45270 */
[----:B------:R-:W2:Y:S01]  /*15f0*/  @P4 LDS.64 R16, [R19+0x8] ;  /* 0x0000080013104984 */ /* 0x000ea20000000a00 */
[----:B------:R-:W-:-:S05]  /*1600*/  VIADD R10, R15, 0x4 ;  /* 0x000000040f0a7836 */ /* 0x000fca0000000000 */
[----:B------:R-:W3:Y:S01]  /*1610*/  @P0 LDS.64 R20, [R19+0x10] ;  /* 0x0000100013140984 */ /* 0x000ee20000000a00 */
[----:B------:R-:W-:-:S05]  /*1620*/  ISETP.NE.AND P1, PT, R10, R7, PT ;  /* 0x000000070a00720c */ /* 0x000fca0003f25270 */
[----:B------:R-:W4:Y:S01]  /*1630*/  @P2 LDS.64 R10, [R19+0x18] ;  /* 0x00001800130a2984 */ /* 0x000f220000000a00 */
[----:B-1----:R-:W-:Y:S02]  /*1640*/  @P6 DADD R22, -RZ, |R12| ;  /* 0x00000000ff166229 */ /* 0x002fe4000000050c */
[----:B------:R-:W-:Y:S01]  /*1650*/  @P6 DSETP.GT.AND P5, PT, |R12|, R8, PT ;  /* 0x000000080c00622a */ /* 0x000fe20003fa4200 */
[----:B------:R-:W-:-:S04]  /*1660*/  IADD3 R12, PT, PT, R15, 0x5, RZ ;  /* 0x000000050f0c7810 */ /* 0x000fc80007ffe0ff */
[----:B------:R-:W-:-:S03]  /*1670*/  ISETP.NE.AND P3, PT, R12, R7, PT ;  /* 0x000000070c00720c */ /* 0x000fc60003f65270 */
[----:B------:R-:W-:Y:S01]  /*1680*/  @P6 FSEL R24, R22, R8, P5 ;  /* 0x0000000816186208 */ /* 0x000fe20002800000 */
[----:B------:R-:W1:Y:S01]  /*1690*/  @P1 LDS.64 R12, [R19+0x20] ;  /* 0x00002000130c1984 */ /* 0x000e620000000a00 */
[----:B------:R-:W-:Y:S01]  /*16a0*/  @P6 FSEL R25, R23, R9, P5 ;  /* 0x0000000917196208 */ /* 0x000fe20002800000 */
[----:B--2---:R-:W-:Y:S02]  /*16b0*/  @P4 DADD R22, -RZ, |R16| ;  /* 0x00000000ff164229 */ /* 0x004fe40000000510 */
[----:B------:R-:W-:Y:S02]  /*16c0*/  @P6 IMAD.MOV.U32 R8, RZ, RZ, R24 ;  /* 0x000000ffff086224 */ /* 0x000fe400078e0018 */
[----:B------:R-:W-:-:S06]  /*16d0*/  @P6 IMAD.MOV.U32 R9, RZ, RZ, R25 ;  /* 0x000000ffff096224 */ /* 0x000fcc00078e0019 */
[----:B------:R-:W-:Y:S01]  /*16e0*/  @P4 DSETP.GT.AND P6, PT, |R16|, R8, PT ;  /* 0x000000081000422a */ /* 0x000fe20003fc4200 */
[----:B------:R-:W-:-:S05]  /*16f0*/  VIADD R16, R15, 0x6 ;  /* 0x000000060f107836 */ /* 0x000fca0000000000 */
[----:B------:R-:W-:Y:S02]  /*1700*/  @P4 FSEL R24, R22, R8, P6 ;  /* 0x0000000816184208 */ /* 0x000fe40003000000 */
[----:B------:R-:W-:Y:S01]  /*1710*/  @P4 FSEL R25, R23, R9, P6 ;  /* 0x0000000917194208 */ /* 0x000fe20003000000 */
[----:B---3--:R-:W-:Y:S01]  /*1720*/  @P0 DADD R22, -RZ, |R20| ;  /* 0x00000000ff160229 */ /* 0x008fe20000000514 */
[----:B------:R-:W-:Y:S01]  /*1730*/  ISETP.NE.AND P5, PT, R16, R7, PT ;  /* 0x000000071000720c */ /* 0x000fe20003fa5270 */
[----:B------:R-:W-:Y:S01]  /*1740*/  @P4 IMAD.MOV.U32 R8, RZ, RZ, R24 ;  /* 0x000000ffff084224 */ /* 0x000fe200078e0018 */
[----:B------:R-:W2:Y:S01]  /*1750*/  @P3 LDS.64 R16, [R19+0x28] ;  /* 0x0000280013103984 */ /* 0x000ea20000000a00 */
[----:B------:R-:W-:-:S06]  /*1760*/  @P4 IMAD.MOV.U32 R9, RZ, RZ, R25 ;  /* 0x000000ffff094224 */ /* 0x000fcc00078e0019 */
[----:B------:R-:W-:Y:S01]  /*1770*/  @P0 DSETP.GT.AND P6, PT, |R20|, R8, PT ;  /* 0x000000081400022a */ /* 0x000fe20003fc4200 */
[C---:B------:R-:W-:Y:S02]  /*1780*/  VIADD R20, R15.reuse, 0x7 ;  /* 0x000000070f147836 */ /* 0x040fe40000000000 */
[----:B------:R-:W-:-:S03]  /*1790*/  VIADD R15, R15, 0x8 ;  /* 0x000000080f0f7836 */ /* 0x000fc60000000000 */
[----:B------:R-:W-:Y:S02]  /*17a0*/  @P0 FSEL R24, R22, R8, P6 ;  /* 0x0000000816180208 */ /* 0x000fe40003000000 */
[----:B------:R-:W-:Y:S01]  /*17b0*/  @P0 FSEL R25, R23, R9, P6 ;  /* 0x0000000917190208 */ /* 0x000fe20003000000 */
[----:B----4-:R-:W-:Y:S01]  /*17c0*/  @P2 DADD R22, -RZ, |R10| ;  /* 0x00000000ff162229 */ /* 0x010fe2000000050a */
[----:B------:R-:W-:Y:S01]  /*17d0*/  ISETP.NE.AND P4, PT, R20, R7, PT ;  /* 0x000000071400720c */ /* 0x000fe20003f85270 */
[----:B------:R-:W-:Y:S01]  /*17e0*/  @P0 IMAD.MOV.U32 R8, RZ, RZ, R24 ;  /* 0x000000ffff080224 */ /* 0x000fe200078e0018 */
[----:B------:R-:W3:Y:S01]  /*17f0*/  @P5 LDS.64 R20, [R19+0x30] ;  /* 0x0000300013145984 */ /* 0x000ee20000000a00 */
[----:B------:R-:W-:-:S06]  /*1800*/  @P0 IMAD.MOV.U32 R9, RZ, RZ, R25 ;  /* 0x000000ffff090224 */ /* 0x000fcc00078e0019 */
[----:B------:R-:W-:-:S04]  /*1810*/  @P2 DSETP.GT.AND P0, PT, |R10|, R8, PT ;  /* 0x000000080a00222a */ /* 0x000fc80003f04200 */
[----:B------:R-:W4:Y:S02]  /*1820*/  @P4 LDS.64 R10, [R19+0x38] ;  /* 0x00003800130a4984 */ /* 0x000f240000000a00 */
[----:B------:R-:W-:Y:S02]  /*1830*/  @P2 FSEL R25, R23, R9, P0 ;  /* 0x0000000917192208 */ /* 0x000fe40000000000 */
[----:B------:R-:W-:Y:S01]  /*1840*/  @P2 FSEL R24, R22, R8, P0 ;  /* 0x0000000816182208 */ /* 0x000fe20000000000 */
[----:B-1----:R-:W-:Y:S02]  /*1850*/  @P1 DADD R22, -RZ, |R12| ;  /* 0x00000000ff161229 */ /* 0x002fe4000000050c */
[----:B------:R-:W-:Y:S01]  /*1860*/  @P2 IMAD.MOV.U32 R9, RZ, RZ, R25 ;  /* 0x000000ffff092224 */ /* 0x000fe200078e0019 */
[----:B------:R-:W-:-:S06]  /*1870*/  @P2 MOV R8, R24 ;  /* 0x0000001800082202 */ /* 0x000fcc0000000f00 */
[----:B------:R-:W-:Y:S02]  /*1880*/  @P1 DSETP.GT.AND P0, PT, |R12|, R8, PT ;  /* 0x000000080c00122a */ /* 0x000fe40003f04200 */
[----:B--2---:R-:W-:-:S04]  /*1890*/  @P3 DADD R12, -RZ, |R16| ;  /* 0x00000000ff0c3229 */ /* 0x004fc80000000510 */
[----:B------:R-:W-:Y:S02]  /*18a0*/  @P1 FSEL R22, R22, R8, P0 ;  /* 0x0000000816161208 */ /* 0x000fe40000000000 */
[----:B------:R-:W-:-:S03]  /*18b0*/  @P1 FSEL R23, R23, R9, P0 ;  /* 0x0000000917171208 */ /* 0x000fc60000000000 */
[----:B------:R-:W-:Y:S02]  /*18c0*/  @P1 IMAD.MOV.U32 R8, RZ, RZ, R22 ;  /* 0x000000ffff081224 */ /* 0x000fe400078e0016 */
[----:B------:R-:W-:Y:S01]  /*18d0*/  @P1 IMAD.MOV.U32 R9, RZ, RZ, R23 ;  /* 0x000000ffff091224 */ /* 0x000fe200078e0017 */
[----:B------:R-:W-:-:S05]  /*18e0*/  ISETP.NE.AND P1, PT, R15, R4, PT ;  /* 0x000000040f00720c */ /* 0x000fca0003f25270 */
[----:B------:R-:W-:-:S06]  /*18f0*/  @P3 DSETP.GT.AND P0, PT, |R16|, R8, PT ;  /* 0x000000081000322a */ /* 0x000fcc0003f04200 */
[----:B------:R-:W-:Y:S02]  /*1900*/  @P3 FSEL R16, R12, R8, P0 ;  /* 0x000000080c103208 */ /* 0x000fe40000000000 */
[----:B------:R-:W-:Y:S01]  /*1910*/  @P3 FSEL R17, R13, R9, P0 ;  /* 0x000000090d113208 */ /* 0x000fe20000000000 */
[----:B---3--:R-:W-:Y:S02]  /*1920*/  @P5 DADD R12, -RZ, |R20| ;  /* 0x00000000ff0c5229 */ /* 0x008fe40000000514 */
[----:B------:R-:W-:Y:S02]  /*1930*/  @P3 IMAD.MOV.U32 R8, RZ, RZ, R16 ;  /* 0x000000ffff083224 */ /* 0x000fe400078e0010 */
[----:B------:R-:W-:-:S06]  /*1940*/  @P3 IMAD.MOV.U32 R9, RZ, RZ, R17 ;  /* 0x000000ffff093224 */ /* 0x000fcc00078e0011 */
[----:B------:R-:W-:-:S06]  /*1950*/  @P5 DSETP.GT.AND P0, PT, |R20|, R8, PT ;  /* 0x000000081400522a */ /* 0x000fcc0003f04200 */
[----:B------:R-:W-:Y:S02]  /*1960*/  @P5 FSEL R16, R12, R8, P0 ;  /* 0x000000080c105208 */ /* 0x000fe40000000000 */
[----:B------:R-:W-:Y:S01]  /*1970*/  @P5 FSEL R17, R13, R9, P0 ;  /* 0x000000090d115208 */ /* 0x000fe20000000000 */
[----:B----4-:R-:W-:Y:S02]  /*1980*/  @P4 DADD R12, -RZ, |R10| ;  /* 0x00000000ff0c4229 */ /* 0x010fe4000000050a */
[----:B------:R-:W-:Y:S02]  /*1990*/  @P5 IMAD.MOV.U32 R8, RZ, RZ, R16 ;  /* 0x000000ffff085224 */ /* 0x000fe400078e0010 */
[----:B------:R-:W-:-:S06]  /*19a0*/  @P5 IMAD.MOV.U32 R9, RZ, RZ, R17 ;  /* 0x000000ffff095224 */ /* 0x000fcc00078e0011 */
[----:B------:R-:W-:-:S06]  /*19b0*/  @P4 DSETP.GT.AND P0, PT, |R10|, R8, PT ;  /* 0x000000080a00422a */ /* 0x000fcc0003f04200 */
[----:B------:R-:W-:Y:S02]  /*19c0*/  @P4 FSEL R13, R13, R9, P0 ;  /* 0x000000090d0d4208 */ /* 0x000fe40000000000 */
[----:B------:R-:W-:-:S03]  /*19d0*/  @P4 FSEL R10, R12, R8, P0 ;  /* 0x000000080c0a4208 */ /* 0x000fc60000000000 */
[----:B------:R-:W-:Y:S01]  /*19e0*/  @P4 IMAD.MOV.U32 R9, RZ, RZ, R13 ;  /* 0x000000ffff094224 */ /* 0x000fe200078e000d */
[----:B------:R-:W-:Y:S01]  /*19f0*/  @P4 MOV R8, R10 ;  /* 0x0000000a00084202 */ /* 0x000fe20000000f00 */
[----:B------:R-:W-:Y:S06]  /*1a00*/  @P1 BRA `(.L_x_35) ;  /* 0xfffffff800d01947 */ /* 0x000fec000383ffff */
[----:B------:R-:W-:Y:S05]  /*1a10*/  BSYNC.RECONVERGENT B1 ;  /* 0x0000000000017941 */ /* 0x000fea0003800200 */
.L_x_34:
[----:B------:R-:W-:-:S07]  /*1a20*/  IMAD.MOV.U32 R10, RZ, RZ, R4 ;  /* 0x000000ffff0a7224 */ /* 0x000fce00078e0004 */
.L_x_33:
[----:B------:R-:W-:Y:S01]  /*1a30*/  ISETP.NE.AND P0, PT, R3, RZ, PT ;  /* 0x000000ff0300720c */ /* 0x000fe20003f05270 */
[----:B------:R-:W-:-:S12]  /*1a40*/  BSSY.RECONVERGENT B1, `(.L_x_36) ;  /* 0x000005b000017945 */ /* 0x000fd80003800200 */
[----:B------:R-:W-:Y:S05]  /*1a50*/  @!P0 BRA `(.L_x_37) ;  /* 0x0000000400648947 */ /* 0x000fea0003800000 */
[----:B------:R-:W-:Y:S01]  /*1a60*/  VIADD R11, R3, 0xffffffff ;  /* 0xffffffff030b7836 */ /* 0x000fe20000000000 */
[----:B------:R-:W-:Y:S01]  /*1a70*/  BSSY.RECONVERGENT B2, `(.L_x_38) ;  /* 0x000002d000027945 */ /* 0x000fe20003800200 */
[----:B------:R-:W-:-:S03]  /*1a80*/  LOP3.LUT P0, R24, R14, 0x3, RZ, 0xc0, !PT ;  /* 0x000000030e187812 */ /* 0x000fc6000780c0ff */
[----:B------:R-:W-:-:S13]  /*1a90*/  ISETP.GE.U32.AND P1, PT, R11, 0x3, PT ;  /* 0x000000030b00780c */ /* 0x000fda0003f26070 */
[----:B------:R-:W-:Y:S05]  /*1aa0*/  @!P1 BRA `(.L_x_39) ;  /* 0x0000000000a49947 */ /* 0x000fea0003800000 */
[----:B------:R-:W1:Y:S01]  /*1ab0*/  S2UR UR5, SR_CgaCtaId ;  /* 0x00000000000579c3 */ /* 0x000e620000008800 */
[----:B------:R-:W-:Y:S01]  /*1ac0*/  UMOV UR4, 0x400 ;  /* 0x0000040000047882 */ /* 0x000fe20000000000 */
[C---:B------:R-:W-:Y:S01]  /*1ad0*/  ISETP.NE.AND P4, PT, R10.reuse, R7, PT ;  /* 0x000000070a00720c */ /* 0x040fe20003f85270 */
[----:B------:R-:W-:Y:S02]  /*1ae0*/  IMAD R11, R7, R14, R10 ;  /* 0x0000000e070b7224 */ /* 0x000fe400078e020a */
[----:B------:R-:W-:-:S05]  /*1af0*/  VIADD R12, R10, 0x1 ;  /* 0x000000010a0c7836 */ /* 0x000fca0000000000 */
[----:B------:R-:W-:Y:S01]  /*1b00*/  ISETP.NE.AND P5, PT, R12, R7, PT ;  /* 0x000000070c00720c */ /* 0x000fe20003fa5270 */
[----:B------:R-:W-:-:S05]  /*1b10*/  VIADD R12, R10, 0x2 ;  /* 0x000000020a0c7836 */ /* 0x000fca0000000000 */
[----:B------:R-:W-:Y:S01]  /*1b20*/  ISETP.NE.AND P2, PT, R12, R7, PT ;  /* 0x000000070c00720c */ /* 0x000fe20003f45270 */
[C---:B------:R-:W-:Y:S02]  /*1b30*/  VIADD R12, R10.reuse, 0x3 ;  /* 0x000000030a0c7836 */ /* 0x040fe40000000000 */
[----:B------:R-:W-:-:S03]  /*1b40*/  VIADD R10, R10, 0x4 ;  /* 0x000000040a0a7836 */ /* 0x000fc60000000000 */
[----:B------:R-:W-:Y:S01]  /*1b50*/  ISETP.NE.AND P1, PT, R12, R7, PT ;  /* 0x000000070c00720c */ /* 0x000fe20003f25270 */
[----:B-1----:R-:W-:-:S06]  /*1b60*/  ULEA UR4, UR5, UR4, 0x18 ;  /* 0x0000000405047291 */ /* 0x002fcc000f8ec0ff */
[----:B------:R-:W-:-:S05]  /*1b70*/  LEA R15, R11, UR4, 0x3 ;  /* 0x000000040b0f7c11 */ /* 0x000fca000f8e18ff */
[----:B------:R-:W1:Y:S04]  /*1b80*/  @P4 LDS.64 R18, [R15] ;  /* 0x000000000f124984 */ /* 0x000e680000000a00 */
[----:B------:R-:W2:Y:S04]  /*1b90*/  @P5 LDS.64 R20, [R15+0x8] ;  /* 0x000008000f145984 */ /* 0x000ea80000000a00 */
[----:B------:R-:W3:Y:S04]  /*1ba0*/  @P2 LDS.64 R16, [R15+0x10] ;  /* 0x000010000f102984 */ /* 0x000ee80000000a00 */
[----:B------:R-:W4:Y:S01]  /*1bb0*/  @P1 LDS.64 R12, [R15+0x18] ;  /* 0x000018000f0c1984 */ /* 0x000f220000000a00 */
[----:B-1----:R-:W-:-:S02]  /*1bc0*/  @P4 DADD R22, -RZ, |R18| ;  /* 0x00000000ff164229 */ /* 0x002fc40000000512 */
[----:B------:R-:W-:Y:S02]  /*1bd0*/  @P4 DSETP.GT.AND P3, PT, |R18|, R8, PT ;  /* 0x000000081200422a */ /* 0x000fe40003f64200 */
[----:B--2---:R-:W-:-:S06]  /*1be0*/  @P5 DADD R18, -RZ, |R20| ;  /* 0x00000000ff125229 */ /* 0x004fcc0000000514 */
[----:B------:R-:W-:Y:S02]  /*1bf0*/  @P4 FSEL R11, R22, R8, P3 ;  /* 0x00000008160b4208 */ /* 0x000fe40001800000 */
[----:B------:R-:W-:-:S03]  /*1c00*/  @P4 FSEL R22, R23, R9, P3 ;  /* 0x0000000917164208 */ /* 0x000fc60001800000 */
[----:B------:R-:W-:Y:S02]  /*1c10*/  @P4 IMAD.MOV.U32 R8, RZ, RZ, R11 ;  /* 0x000000ffff084224 */ /* 0x000fe400078e000b */
[----:B------:R-:W-:-:S06]  /*1c20*/  @P4 IMAD.MOV.U32 R9, RZ, RZ, R22 ;  /* 0x000000ffff094224 */ /* 0x000fcc00078e0016 */
[----:B------:R-:W-:-:S06]  /*1c30*/  @P5 DSETP.GT.AND P3, PT, |R20|, R8, PT ;  /* 0x000000081400522a */ /* 0x000fcc0003f64200 */
[----:B------:R-:W-:Y:S02]  /*1c40*/  @P5 FSEL R20, R19, R9, P3 ;  /* 0x0000000913145208 */ /* 0x000fe40001800000 */
[----:B------:R-:W-:Y:S01]  /*1c50*/  @P5 FSEL R11, R18, R8, P3 ;  /* 0x00000008120b5208 */ /* 0x000fe20001800000 */
[----:B---3--:R-:W-:Y:S02]  /*1c60*/  @P2 DADD R18, -RZ, |R16| ;  /* 0x00000000ff122229 */ /* 0x008fe40000000510 */
[----:B------:R-:W-:Y:S01]  /*1c70*/  @P5 IMAD.MOV.U32 R9, RZ, RZ, R20 ;  /* 0x000000ffff095224 */ /* 0x000fe200078e0014 */
[----:B------:R-:W-:-:S06]  /*1c80*/  @P5 MOV R8, R11 ;  /* 0x0000000b00085202 */ /* 0x000fcc0000000f00 */
[----:B------:R-:W-:Y:S02]  /*1c90*/  @P2 DSETP.GT.AND P3, PT, |R16|, R8, PT ;  /* 0x000000081000222a */ /* 0x000fe40003f64200 */
[----:B----4-:R-:W-:-:S04]  /*1ca0*/  @P1 DADD R16, -RZ, |R12| ;  /* 0x00000000ff101229 */ /* 0x010fc8000000050c */
[----:B------:R-:W-:Y:S02]  /*1cb0*/  @P2 FSEL R11, R18, R8, P3 ;  /* 0x00000008120b2208 */ /* 0x000fe40001800000 */
[----:B------:R-:W-:-:S03]  /*1cc0*/  @P2 FSEL R18, R19, R9, P3 ;  /* 0x0000000913122208 */ /* 0x000fc60001800000 */
[----:B------:R-:W-:Y:S02]  /*1cd0*/  @P2 IMAD.MOV.U32 R8, RZ, RZ, R11 ;  /* 0x000000ffff082224 */ /* 0x000fe400078e000b */
[----:B------:R-:W-:-:S06]  /*1ce0*/  @P2 IMAD.MOV.U32 R9, RZ, RZ, R18 ;  /* 0x000000ffff092224 */ /* 0x000fcc00078e0012 */
[----:B------:R-:W-:-:S06]  /*1cf0*/  @P1 DSETP.GT.AND P2, PT, |R12|, R8, PT ;  /* 0x000000080c00122a */ /* 0x000fcc0003f44200 */
[----:B------:R-:W-:Y:S02]  /*1d00*/  @P1 FSEL R11, R16, R8, P2 ;  /* 0x00000008100b1208 */ /* 0x000fe40001000000 */
[----:B------:R-:W-:-:S03]  /*1d10*/  @P1 FSEL R16, R17, R9, P2 ;  /* 0x0000000911101208 */ /* 0x000fc60001000000 */
[----:B------:R-:W-:Y:S02]  /*1d20*/  @P1 IMAD.MOV.U32 R8, RZ, RZ, R11 ;  /* 0x000000ffff081224 */ /* 0x000fe400078e000b */
[----:B------:R-:W-:-:S07]  /*1d30*/  @P1 IMAD.MOV.U32 R9, RZ, RZ, R16 ;  /* 0x000000ffff091224 */ /* 0x000fce00078e0010 */
.L_x_39:
[----:B------:R-:W-:Y:S05]  /*1d40*/  BSYNC.RECONVERGENT B2 ;  /* 0x0000000000027941 */ /* 0x000fea0003800200 */
.L_x_38:
[----:B------:R-:W-:Y:S05]  /*1d50*/  @!P0 BRA `(.L_x_37) ;  /* 0x0000000000a48947 */ /* 0x000fea0003800000 */
[----:B------:R-:W-:Y:S01]  /*1d60*/  ISETP.NE.AND P0, PT, R24, 0x1, PT ;  /* 0x000000011800780c */ /* 0x000fe20003f05270 */
[----:B------:R-:W-:Y:S01]  /*1d70*/  BSSY.RECONVERGENT B2, `(.L_x_40) ;  /* 0x000001a000027945 */ /* 0x000fe20003800200 */
[----:B------:R-:W-:-:S11]  /*1d80*/  LOP3.LUT R20, R14, 0x1, RZ, 0xc0, !PT ;  /* 0x000000010e147812 */ /* 0x000fd600078ec0ff */
[----:B------:R-:W-:Y:S05]  /*1d90*/  @!P0 BRA `(.L_x_41) ;  /* 0x00000000005c8947 */ /* 0x000fea0003800000 */
[----:B------:R-:W1:Y:S01]  /*1da0*/  S2UR UR5, SR_CgaCtaId ;  /* 0x00000000000579c3 */ /* 0x000e620000008800 */
[C---:B------:R-:W-:Y:S01]  /*1db0*/  ISETP.NE.AND P1, PT, R10.reuse, R7, PT ;  /* 0x000000070a00720c */ /* 0x040fe20003f25270 */
[----:B------:R-:W-:Y:S01]  /*1dc0*/  UMOV UR4, 0x400 ;  /* 0x0000040000047882 */ /* 0x000fe20000000000 */
[----:B------:R-:W-:Y:S02]  /*1dd0*/  IMAD R11, R7, R14, R10 ;  /* 0x0000000e070b7224 */ /* 0x000fe400078e020a */
[C---:B------:R-:W-:Y:S02]  /*1de0*/  VIADD R12, R10.reuse, 0x1 ;  /* 0x000000010a0c7836 */ /* 0x040fe40000000000 */
[----:B------:R-:W-:-:S03]  /*1df0*/  VIADD R10, R10, 0x2 ;  /* 0x000000020a0a7836 */ /* 0x000fc60000000000 */
[----:B------:R-:W-:Y:S01]  /*1e00*/  ISETP.NE.AND P2, PT, R12, R7, PT ;  /* 0x000000070c00720c */ /* 0x000fe20003f45270 */
[----:B-1----:R-:W-:-:S06]  /*1e10*/  ULEA UR4, UR5, UR4, 0x18 ;  /* 0x0000000405047291 */ /* 0x002fcc000f8ec0ff */
[----:B------:R-:W-:-:S05]  /*1e20*/  LEA R15, R11, UR4, 0x3 ;  /* 0x000000040b0f7c11 */ /* 0x000fca000f8e18ff */
[----:B------:R-:W1:Y:S04]  /*1e30*/  @P1 LDS.64 R12, [R15] ;  /* 0x000000000f0c1984 */ /* 0x000e680000000a00 */
[----:B------:R-:W2:Y:S01]  /*1e40*/  @P2 LDS.64 R16, [R15+0x8] ;  /* 0x000008000f102984 */ /* 0x000ea20000000a00 */
[----:B-1----:R-:W-:Y:S02]  /*1e50*/  @P1 DADD R18, -RZ, |R12| ;  /* 0x00000000ff121229 */ /* 0x002fe4000000050c */
[----:B------:R-:W-:Y:S02]  /*1e60*/  @P1 DSETP.GT.AND P0, PT, |R12|, R8, PT ;  /* 0x000000080c00122a */ /* 0x000fe40003f04200 */
[----:B--2---:R-:W-:-:S06]  /*1e70*/  @P2 DADD R12, -RZ, |R16| ;  /* 0x00000000ff0c2229 */ /* 0x004fcc0000000510 */
[----:B------:R-:W-:Y:S02]  /*1e80*/  @P1 FSEL R11, R18, R8, P0 ;  /* 0x00000008120b1208 */ /* 0x000fe40000000000 */
[----:B------:R-:W-:-:S03]  /*1e90*/  @P1 FSEL R18, R19, R9, P0 ;  /* 0x0000000913121208 */ /* 0x000fc60000000000 */
[----:B------:R-:W-:Y:S01]  /*1ea0*/  @P1 IMAD.MOV.U32 R8, RZ, RZ, R11 ;  /* 0x000000ffff081224 */ /* 0x000fe200078e000b */
[----:B------:R-:W-:-:S06]  /*1eb0*/  @P1 MOV R9, R18 ;  /* 0x0000001200091202 */ /* 0x000fcc0000000f00 */
[----:B------:R-:W-:-:S06]  /*1ec0*/  @P2 DSETP.GT.AND P0, PT, |R16|, R8, PT ;  /* 0x000000081000222a */ /* 0x000fcc0003f04200 */
[----:B------:R-:W-:Y:S02]  /*1ed0*/  @P2 FSEL R11, R12, R8, P0 ;  /* 0x000000080c0b2208 */ /* 0x000fe40000000000 */
[----:B------:R-:W-:-:S03]  /*1ee0*/  @P2 FSEL R12, R13, R9, P0 ;  /* 0x000000090d0c2208 */ /* 0x000fc60000000000 */
[----:B------:R-:W-:Y:S02]  /*1ef0*/  @P2 IMAD.MOV.U32 R8, RZ, RZ, R11 ;  /* 0x000000ffff082224 */ /* 0x000fe400078e000b */
[----:B------:R-:W-:-:S07]  /*1f00*/  @P2 IMAD.MOV.U32 R9, RZ, RZ, R12 ;  /* 0x000000ffff092224 */ /* 0x000fce00078e000c */
.L_x_41:
[----:B------:R-:W-:Y:S05]  /*1f10*/  BSYNC.RECONVERGENT B2 ;  /* 0x0000000000027941 */ /* 0x000fea0003800200 */
.L_x_40:
[----:B------:R-:W-:-:S04]  /*1f20*/  ISETP.NE.AND P0, PT, R10, R7, PT ;  /* 0x000000070a00720c */ /* 0x000fc80003f05270 */
[----:B------:R-:W-:-:S13]  /*1f30*/  ISETP.NE.U32.OR P0, PT, R20, 0x1, !P0 ;  /* 0x000000011400780c */ /* 0x000fda0004705470 */
[----:B------:R-:W-:Y:S05]  /*1f40*/  @P0 BRA `(.L_x_37) ;  /* 0x0000000000280947 */ /* 0x000fea0003800000 */
[----:B------:R-:W1:Y:S01]  /*1f50*/  S2UR UR5, SR_CgaCtaId ;  /* 0x00000000000579c3 */ /* 0x000e620000008800 */
[----:B------:R-:W-:Y:S01]  /*1f60*/  UMOV UR4, 0x400 ;  /* 0x0000040000047882 */ /* 0x000fe20000000000 */
[----:B------:R-:W-:Y:S01]  /*1f70*/  IMAD R10, R7, R14, R10 ;  /* 0x0000000e070a7224 */ /* 0x000fe200078e020a */
[----:B-1----:R-:W-:-:S06]  /*1f80*/  ULEA UR4, UR5, UR4, 0x18 ;  /* 0x0000000405047291 */ /* 0x002fcc000f8ec0ff */
[----:B------:R-:W-:-:S06]  /*1f90*/  LEA R10, R10, UR4, 0x3 ;  /* 0x000000040a0a7c11 */ /* 0x000fcc000f8e18ff */
[----:B------:R-:W1:Y:S02]  /*1fa0*/  LDS.64 R10, [R10] ;  /* 0x000000000a0a7984 */ /* 0x000e640000000a00 */
[----:B-1----:R-:W-:Y:S02]  /*1fb0*/  DADD R12, -RZ, |R10| ;  /* 0x00000000ff0c7229 */ /* 0x002fe4000000050a */
[----:B------:R-:W-:-:S08]  /*1fc0*/  DSETP.GT.AND P0, PT, |R10|, R8, PT ;  /* 0x000000080a00722a */ /* 0x000fd00003f04200 */
[----:B------:R-:W-:Y:S02]  /*1fd0*/  FSEL R8, R12, R8, P0 ;  /* 0x000000080c087208 */ /* 0x000fe40000000000 */
[----:B------:R-:W-:-:S07]  /*1fe0*/  FSEL R9, R13, R9, P0 ;  /* 0x000000090d097208 */ /* 0x000fce0000000000 */
.L_x_37:
[----:B------:R-:W-:Y:S05]  /*1ff0*/  BSYNC.RECONVERGENT B1 ;  /* 0x0000000000017941 */ /* 0x000fea0003800200 */
.L_x_36:
[----:B------:R-:W-:-:S05]  /*2000*/  VIADD R7, R7, 0x1 ;  /* 0x0000000107077836 */ /* 0x000fca0000000000 */
[----:B------:R-:W-:-:S13]  /*2010*/  ISETP.NE.AND P0, PT, R7, R14, PT ;  /* 0x0000000e0700720c */ /* 0x000fda0003f05270 */
[----:B------:R-:W-:Y:S05]  /*2020*/  @P0 BRA `(.L_x_42) ;  /* 0xfffffff4001c0947 */ /* 0x000fea000383ffff */
.L_x_32:
[----:B------:R-:W-:Y:S05]  /*2030*/  BSYNC.RECONVERGENT B0 ;  /* 0x0000000000007941 */ /* 0x000fea0003800200 */
.L_x_31:
[----:B------:R-:W1:Y:S02]  /*2040*/  LDC.64 R10, c[0x0][0x398] ;  /* 0x0000e600ff0a7b82 */ /* 0x000e640000000a00 */
[----:B-1----:R-:W-:-:S14]  /*2050*/  DSETP.GTU.AND P0, PT, R8, R10, PT ;  /* 0x0000000a0800722a */ /* 0x002fdc0003f0c000 */
[----:B------:R-:W-:Y:S05]  /*2060*/  @!P0 BRA `(.L_x_43) ;  /* 0x0000000400008947 */ /* 0x000fea0003800000 */
.L_x_30:
[----:B------:R-:W-:Y:S05]  /*2070*/  WARPSYNC.ALL ;  /* 0x0000000000007948 */ /* 0x000fea0003800000 */
[----:B------:R-:W1:Y:S02]  /*2080*/  LDCU UR12, c[0x0][0x394] ;  /* 0x00007280ff0c77ac */ /* 0x000e640008000800 */
[----:B-1----:R-:W-:Y:S01]  /*2090*/  UIADD3 UR4, UPT, UPT, UR12, -0x1, URZ ;  /* 0xffffffff0c047890 */ /* 0x002fe2000fffe0ff */
[----:B------:R-:W-:Y:S05]  /*20a0*/  BAR.SYNC.DEFER_BLOCKING 0x0 ;  /* 0x0000000000007b1d */ /* 0x000fea0000010000 */
[----:B------:R-:W-:-:S04]  /*20b0*/  ISETP.NE.AND P0, PT, R5, UR4, PT ;  /* 0x0000000405007c0c */ /* 0x000fc8000bf05270 */
[----:B------:R-:W-:-:S13]  /*20c0*/  ISETP.NE.OR P0, PT, R0, RZ, P0 ;  /* 0x000000ff0000720c */ /* 0x000fda0000705670 */
[----:B------:R-:W-:Y:S05]  /*20d0*/  @!P0 BRA `(.L_x_44) ;  /* 0x0000000000388947 */ /* 0x000fea0003800000 */
[----:B------:R-:W-:Y:S01]  /*20e0*/  VIADD R5, R5, 0x1 ;  /* 0x0000000105057836 */ /* 0x000fe20000000000 */
[----:B------:R-:W-:Y:S05]  /*20f0*/  WARPSYNC.ALL ;  /* 0x0000000000007948 */ /* 0x000fea0003800000 */
[----:B------:R-:W-:Y:S01]  /*2100*/  BAR.SYNC.DEFER_BLOCKING 0x0 ;  /* 0x0000000000007b1d */ /* 0x000fe20000010000 */
[----:B------:R-:W-:-:S13]  /*2110*/  ISETP.NE.AND P0, PT, R5, UR12, PT ;  /* 0x0000000c05007c0c */ /* 0x000fda000bf05270 */
[----:B------:R-:W-:Y:S05]  /*2120*/  @P0 BRA `(.L_x_45) ;  /* 0xffffffe000b80947 */ /* 0x000fea000383ffff */
.L_x_3:
[----:B------:R-:W-:-:S13]  /*2130*/  ISETP.NE.AND P0, PT, R0, RZ, PT ;  /* 0x000000ff0000720c */ /* 0x000fda0003f05270 */
[----:B------:R-:W-:Y:S05]  /*2140*/  @P0 EXIT ;  /* 0x000000000000094d */ /* 0x000fea0003800000 */
[----:B------:R-:W1:Y:S02]  /*2150*/  LDCU.64 UR4, c[0x0][0x3a0] ;  /* 0x00007400ff0477ac */ /* 0x000e640008000a00 */
[----:B-1----:R-:W-:-:S04]  /*2160*/  UIADD3 UR4, UP0, UPT, UR7, UR4, URZ ;  /* 0x0000000407047290 */ /* 0x002fc8000ff1e0ff */
[----:B------:R-:W-:Y:S02]  /*2170*/  UIADD3.X UR5, UPT, UPT, URZ, UR5, URZ, UP0, !UPT ;  /* 0x00000005ff057290 */ /* 0x000fe400087fe4ff */
[----:B------:R-:W-:-:S04]  /*2180*/  IMAD.U32 R2, RZ, RZ, UR4 ;  /* 0x00000004ff027e24 */ /* 0x000fc8000f8e00ff */
[----:B------:R-:W-:-:S05]  /*2190*/  IMAD.U32 R3, RZ, RZ, UR5 ;  /* 0x00000005ff037e24 */ /* 0x000fca000f8e00ff */
[----:B------:R-:W-:Y:S01]  /*21a0*/  STG.E.U8 desc[UR8][R2.64], RZ ;  /* 0x000000ff02007986 */ /* 0x000fe2000c101108 */
[----:B------:R-:W-:Y:S05]  /*21b0*/  EXIT ;  /* 0x000000000000794d */ /* 0x000fea0003800000 */
.L_x_44:
[----:B------:R-:W-:Y:S01]  /*21c0*/  ISETP.GE.AND P1, PT, R14, 0x1, PT ;  /* 0x000000010e00780c */ /* 0x000fe20003f26270 */
[----:B------:R-:W-:Y:S01]  /*21d0*/  BSSY.RECONVERGENT B0, `(.L_x_46) ;  /* 0x0000021000007945 */ /* 0x000fe20003800200 */
[----:B------:R-:W-:-:S11]  /*21e0*/  PLOP3.LUT P0, PT, PT, PT, PT, 0x80, 0x8 ;  /* 0x000000000008781c */ /* 0x000fd60003f0f070 */
[----:B------:R-:W-:Y:S05]  /*21f0*/  @!P1 BRA `(.L_x_47) ;  /* 0x0000000000789947 */ /* 0x000fea0003800000 */
[----:B------:R-:W1:Y:S01]  /*2200*/  LDCU.64 UR4, c[0x0][0x398] ;  /* 0x00007300ff0477ac */ /* 0x000e620008000a00 */
[----:B------:R-:W2:Y:S01]  /*2210*/  S2R R7, SR_CgaCtaId ;  /* 0x0000000000077919 */ /* 0x000ea20000008800 */
[----:B------:R-:W-:Y:S02]  /*2220*/  HFMA2 R3, -RZ, RZ, 1.5673828125, 45504 ;  /* 0x3e45798eff037431 */ /* 0x000fe400000001ff */
[----:B------:R-:W-:Y:S01]  /*2230*/  IMAD.MOV.U32 R2, RZ, RZ, -0x1dcf73c6 ;  /* 0xe2308c3aff027424 */ /* 0x000fe200078e00ff */
[----:B------:R-:W-:Y:S01]  /*2240*/  MOV R0, 0x400 ;  /* 0x0000040000007802 */ /* 0x000fe20000000f00 */
[----:B------:R-:W-:Y:S02]  /*2250*/  IMAD.MOV.U32 R9, RZ, RZ, RZ ;  /* 0x000000ffff097224 */ /* 0x000fe400078e00ff */
[----:B------:R-:W-:Y:S02]  /*2260*/  IMAD.MOV.U32 R11, RZ, RZ, 0x3fe00000 ;  /* 0x3fe00000ff0b7424 */ /* 0x000fe400078e00ff */
[----:B-1----:R-:W-:Y:S01]  /*2270*/  IMAD.U32 R4, RZ, RZ, UR4 ;  /* 0x00000004ff047e24 */ /* 0x002fe2000f8e00ff */
[----:B------:R-:W-:Y:S01]  /*2280*/  UMOV UR6, UR5 ;  /* 0x0000000500067c82 */ /* 0x000fe20008000000 */
[----:B------:R-:W-:-:S06]  /*2290*/  IMAD.U32 R5, RZ, RZ, UR5 ;  /* 0x00000005ff057e24 */ /* 0x000fcc000f8e00ff */
[----:B------:R-:W-:Y:S01]  /*22a0*/  DSETP.MAX.AND P0, P1, R4, R2, PT ;  /* 0x000000020400722a */ /* 0x000fe2000390f000 */
[----:B------:R-:W-:-:S05]  /*22b0*/  IMAD.MOV.U32 R4, RZ, RZ, R3 ;  /* 0x000000ffff047224 */ /* 0x000fca00078e0003 */
[----:B------:R-:W-:Y:S02]  /*22c0*/  SEL R2, R2, UR4, !P0 ;  /* 0x0000000402027c07 */ /* 0x000fe4000c000000 */
[----:B------:R-:W-:Y:S02]  /*22d0*/  FSEL R5, R4, UR6, !P0 ;  /* 0x0000000604057c08 */ /* 0x000fe4000c000000 */
[----:B--2---:R-:W-:-:S04]  /*22e0*/  LEA R13, R7, R0, 0x18 ;  /* 0x00000000070d7211 */ /* 0x004fc800078ec0ff */
[----:B------:R-:W-:-:S05]  /*22f0*/  @P1 LOP3.LUT R5, R4, 0x80000, RZ, 0xfc, !PT ;  /* 0x0008000004051812 */ /* 0x000fca00078efcff */
[----:B------:R-:W-:-:S07]  /*2300*/  IMAD.MOV.U32 R3, RZ, RZ, R5 ;  /* 0x000000ffff037224 */ /* 0x000fce00078e0005 */
.L_x_48:
[CC--:B------:R-:W-:Y:S01]  /*2310*/  IMAD R0, R9.reuse, R14.reuse, R9 ;  /* 0x0000000e09007224 */ /* 0x0c0fe200078e0209 */
[----:B------:R-:W-:Y:S01]  /*2320*/  IADD3 R9, PT, PT, R9, 0x1, RZ ;  /* 0x0000000109097810 */ /* 0x000fe20007ffe0ff */
[----:B------:R-:W-:Y:S02]  /*2330*/  IMAD.MOV.U32 R6, RZ, RZ, RZ ;  /* 0x000000ffff067224 */ /* 0x000fe400078e00ff */
[----:B------:R-:W-:Y:S01]  /*2340*/  IMAD R0, R0, 0x8, R13 ;  /* 0x0000000800007824 */ /* 0x000fe200078e020d */
[----:B------:R-:W-:-:S04]  /*2350*/  ISETP.NE.AND P2, PT, R9, R14, PT ;  /* 0x0000000e0900720c */ /* 0x000fc80003f45270 */
[----:B------:R-:W1:Y:S02]  /*2360*/  LDS.64 R4, [R0] ;  /* 0x0000000000047984 */ /* 0x000e640000000a00 */
[----:B-1----:R-:W-:-:S06]  /*2370*/  LOP3.LUT R7, R11, 0x80000000, R5, 0xb8, !PT ;  /* 0x800000000b077812 */ /* 0x002fcc00078eb805 */
[----:B------:R-:W-:-:S10]  /*2380*/  DADD.RZ R6, R4, R6 ;  /* 0x0000000004067229 */ /* 0x000fd4000000c006 */
[----:B------:R-:W1:Y:S02]  /*2390*/  FRND.F64.TRUNC R6, R6 ;  /* 0x0000000600067313 */ /* 0x000e64000030d800 */
[----:B-1----:R-:W-:-:S08]  /*23a0*/  DADD R4, R4, -R6 ;  /* 0x0000000004047229 */ /* 0x002fd00000000806 */
[----:B------:R-:W-:-:S06]  /*23b0*/  DSETP.GT.AND P1, PT, |R4|, R2, PT ;  /* 0x000000020400722a */ /* 0x000fcc0003f24200 */
[----:B------:R-:W-:-:S08]  /*23c0*/  PLOP3.LUT P0, PT, P1, PT, PT, 0x8, 0x80 ;  /* 0x000000000080781c */ /* 0x000fd00000f0e170 */
[----:B------:R-:W-:Y:S05]  /*23d0*/  @!P1 BRA P2, `(.L_x_48) ;  /* 0xfffffffc00cc9947 */ /* 0x000fea000103ffff */
.L_x_47:
[----:B------:R-:W-:Y:S05]  /*23e0*/  BSYNC.RECONVERGENT B0 ;  /* 0x0000000000007941 */ /* 0x000fea0003800200 */
.L_x_46:
[----:B------:R-:W1:Y:S01]  /*23f0*/  LDCU.64 UR4, c[0x0][0x3a0] ;  /* 0x00007400ff0477ac */ /* 0x000e620008000a00 */
[----:B------:R-:W-:Y:S01]  /*2400*/  SEL R5, RZ, 0x1, !P0 ;  /* 0x00000001ff057807 */ /* 0x000fe20004000000 */
[----:B-1----:R-:W-:-:S04]  /*2410*/  UIADD3 UR4, UP0, UPT, UR7, UR4, URZ ;  /* 0x0000000407047290 */ /* 0x002fc8000ff1e0ff */
[----:B------:R-:W-:Y:S02]  /*2420*/  UIADD3.X UR5, UPT, UPT, URZ, UR5, URZ, UP0, !UPT ;  /* 0x00000005ff057290 */ /* 0x000fe400087fe4ff */
[----:B------:R-:W-:-:S04]  /*2430*/  IMAD.U32 R2, RZ, RZ, UR4 ;  /* 0x00000004ff027e24 */ /* 0x000fc8000f8e00ff */
[----:B------:R-:W-:-:S05]  /*2440*/  IMAD.U32 R3, RZ, RZ, UR5 ;  /* 0x00000005ff037e24 */ /* 0x000fca000f8e00ff */
[----:B------:R-:W-:Y:S01]  /*2450*/  STG.E.U8 desc[UR8][R2.64], R5 ;  /* 0x0000000502007986 */ /* 0x000fe2000c101108 */
[----:B------:R-:W-:Y:S05]  /*2460*/  EXIT ;  /* 0x000000000000794d */ /* 0x000fea0003800000 */
.L_x_43:
[----:B------:R-:W-:Y:S01]  /*2470*/  ISETP.GE.AND P1, PT, R14, 0x1, PT ;  /* 0x000000010e00780c */ /* 0x000fe20003f26270 */
[----:B------:R-:W-:Y:S01]  /*2480*/  BSSY.RECONVERGENT B0, `(.L_x_49) ;  /* 0x000001e000007945 */ /* 0x000fe20003800200 */
[----:B------:R-:W-:-:S11]  /*2490*/  PLOP3.LUT P0, PT, PT, PT, PT, 0x80, 0x8 ;  /* 0x000000000008781c */ /* 0x000fd60003f0f070 */
[----:B------:R-:W-:Y:S05]  /*24a0*/  @!P1 BRA `(.L_x_50) ;  /* 0x00000000006c9947 */ /* 0x000fea0003800000 */
[----:B------:R-:W1:Y:S01]  /*24b0*/  S2R R3, SR_CgaCtaId ;  /* 0x0000000000037919 */ /* 0x000e620000008800 */
[----:B------:R-:W-:Y:S01]  /*24c0*/  UMOV UR4, 0xe2308c3a ;  /* 0xe2308c3a00047882 */ /* 0x000fe20000000000 */
[----:B------:R-:W-:Y:S01]  /*24d0*/  UMOV UR5, 0x3e45798e ;  /* 0x3e45798e00057882 */ /* 0x000fe20000000000 */
[----:B------:R-:W-:Y:S01]  /*24e0*/  IMAD.MOV.U32 R2, RZ, RZ, R11 ;  /* 0x000000ffff027224 */ /* 0x000fe200078e000b */
[----:B------:R-:W-:Y:S01]  /*24f0*/  DSETP.MAX.AND P0, P1, R10, UR4, PT ;  /* 0x000000040a007e2a */ /* 0x000fe2000b90f000 */
[----:B------:R-:W-:Y:S01]  /*2500*/  UMOV UR6, UR5 ;  /* 0x0000000500067c82 */ /* 0x000fe20008000000 */
[----:B------:R-:W-:Y:S01]  /*2510*/  MOV R0, 0x400 ;  /* 0x0000040000007802 */ /* 0x000fe20000000f00 */
[----:B------:R-:W-:Y:S02]  /*2520*/  IMAD.MOV.U32 R9, RZ, RZ, RZ ;  /* 0x000000ffff097224 */ /* 0x000fe400078e00ff */
[----:B------:R-:W-:Y:S01]  /*2530*/  IMAD.MOV.U32 R13, RZ, RZ, 0x3fe00000 ;  /* 0x3fe00000ff0d7424 */ /* 0x000fe200078e00ff */
[----:B------:R-:W-:Y:S01]  /*2540*/  FSEL R7, R2, UR6, P0 ;  /* 0x0000000602077c08 */ /* 0x000fe20008000000 */
[----:B------:R-:W-:Y:S01]  /*2550*/  IMAD.U32 R2, RZ, RZ, UR6 ;  /* 0x00000006ff027e24 */ /* 0x000fe2000f8e00ff */
[----:B------:R-:W-:-:S06]  /*2560*/  SEL R6, R10, UR4, P0 ;  /* 0x000000040a067c07 */ /* 0x000fcc0008000000 */
[----:B------:R-:W-:Y:S02]  /*2570*/  @P1 LOP3.LUT R7, R2, 0x80000, RZ, 0xfc, !PT ;  /* 0x0008000002071812 */ /* 0x000fe400078efcff */
[----:B-1----:R-:W-:-:S07]  /*2580*/  LEA R11, R3, R0, 0x18 ;  /* 0x00000000030b7211 */ /* 0x002fce00078ec0ff */
.L_x_51:
        /* <DEDUP_REMOVED lines=13> */
.L_x_50:
[----:B------:R-:W-:Y:S05]  /*2660*/  BSYNC.RECONVERGENT B0 ;  /* 0x0000000000007941 */ /* 0x000fea0003800200 */
.L_x_49:
        /* <DEDUP_REMOVED lines=8> */
        .weak           $__internal_0_$__cuda_sm20_dblrcp_rn_slowpath_v3
        .type           $__internal_0_$__cuda_sm20_dblrcp_rn_slowpath_v3,@function
        .size           $__internal_0_$__cuda_sm20_dblrcp_rn_slowpath_v3,($__internal_1_$__cuda_sm20_div_rn_f64_full - $__internal_0_$__cuda_sm20_dblrcp_rn_slowpath_v3)
$__internal_0_$__cuda_sm20_dblrcp_rn_slowpath_v3:
[----:B------:R-:W-:Y:S01]  /*26f0*/  IMAD.MOV.U32 R22, RZ, RZ, R36 ;  /* 0x000000ffff167224 */ /* 0x000fe200078e0024 */
[----:B------:R-:W-:Y:S01]  /*2700*/  BSSY.RECONVERGENT B2, `(.L_x_52) ;  /* 0x0000026000027945 */ /* 0x000fe20003800200 */
[----:B------:R-:W-:-:S06]  /*2710*/  IMAD.MOV.U32 R23, RZ, RZ, R37 ;  /* 0x000000ffff177224 */ /* 0x000fcc00078e0025 */
[----:B------:R-:W-:-:S14]  /*2720*/  DSETP.GTU.AND P1, PT, |R22|, +INF , PT ;  /* 0x7ff000001600742a */ /* 0x000fdc0003f2c200 */
[----:B------:R-:W-:Y:S05]  /*2730*/  @P1 BRA `(.L_x_53) ;  /* 0x0000000000801947 */ /* 0x000fea0003800000 */
[----:B------:R-:W-:-:S05]  /*2740*/  LOP3.LUT R28, R37, 0x7fffffff, RZ, 0xc0, !PT ;  /* 0x7fffffff251c7812 */ /* 0x000fca00078ec0ff */
[----:B------:R-:W-:-:S05]  /*2750*/  VIADD R26, R28, 0xffffffff ;  /* 0xffffffff1c1a7836 */ /* 0x000fca0000000000 */
[----:B------:R-:W-:-:S13]  /*2760*/  ISETP.GE.U32.AND P1, PT, R26, 0x7fefffff, PT ;  /* 0x7fefffff1a00780c */ /* 0x000fda0003f26070 */
[----:B------:R-:W-:Y:S01]  /*2770*/  @P1 LOP3.LUT R27, R23, 0x7ff00000, RZ, 0x3c, !PT ;  /* 0x7ff00000171b1812 */ /* 0x000fe200078e3cff */
[----:B------:R-:W-:Y:S01]  /*2780*/  @P1 IMAD.MOV.U32 R26, RZ, RZ, RZ ;  /* 0x000000ffff1a1224 */ /* 0x000fe200078e00ff */
[----:B------:R-:W-:Y:S06]  /*2790*/  @P1 BRA `(.L_x_54) ;  /* 0x0000000000701947 */ /* 0x000fec0003800000 */
[----:B------:R-:W-:-:S13]  /*27a0*/  ISETP.GE.U32.AND P1, PT, R28, 0x1000001, PT ;  /* 0x010000011c00780c */ /* 0x000fda0003f26070 */
[----:B------:R-:W-:Y:S05]  /*27b0*/  @!P1 BRA `(.L_x_55) ;  /* 0x0000000000389947 */ /* 0x000fea0003800000 */
[----:B------:R-:W-:Y:S01]  /*27c0*/  VIADD R31, R23, 0xc0200000 ;  /* 0xc0200000171f7836 */ /* 0x000fe20000000000 */
[----:B------:R-:W-:Y:S01]  /*27d0*/  MOV R26, R29 ;  /* 0x0000001d001a7202 */ /* 0x000fe20000000f00 */
[----:B------:R-:W-:Y:S02]  /*27e0*/  IMAD.MOV.U32 R30, RZ, RZ, R22 ;  /* 0x000000ffff1e7224 */ /* 0x000fe400078e0016 */
[----:B------:R-:W0:Y:S04]  /*27f0*/  MUFU.RCP64H R27, R31 ;  /* 0x0000001f001b7308 */ /* 0x000e280000001800 */
[----:B0-----:R-:W-:-:S08]  /*2800*/  DFMA R28, -R30, R26, 1 ;  /* 0x3ff000001e1c742b */ /* 0x001fd0000000011a */
[----:B------:R-:W-:-:S08]  /*2810*/  DFMA R28, R28, R28, R28 ;  /* 0x0000001c1c1c722b */ /* 0x000fd0000000001c */
[----:B------:R-:W-:-:S08]  /*2820*/  DFMA R28, R26, R28, R26 ;  /* 0x0000001c1a1c722b */ /* 0x000fd0000000001a */
[----:B------:R-:W-:-:S08]  /*2830*/  DFMA R26, -R30, R28, 1 ;  /* 0x3ff000001e1a742b */ /* 0x000fd0000000011c */
[----:B------:R-:W-:-:S08]  /*2840*/  DFMA R26, R28, R26, R28 ;  /* 0x0000001a1c1a722b */ /* 0x000fd0000000001c */
[----:B------:R-:W-:-:S08]  /*2850*/  DMUL R26, R26, 2.2250738585072013831e-308 ;  /* 0x001000001a1a7828 */ /* 0x000fd00000000000 */
[----:B------:R-:W-:-:S08]  /*2860*/  DFMA R22, -R22, R26, 1 ;  /* 0x3ff000001616742b */ /* 0x000fd0000000011a */
[----:B------:R-:W-:-:S08]  /*2870*/  DFMA R22, R22, R22, R22 ;  /* 0x000000161616722b */ /* 0x000fd00000000016 */
[----:B------:R-:W-:Y:S01]  /*2880*/  DFMA R26, R26, R22, R26 ;  /* 0x000000161a1a722b */ /* 0x000fe2000000001a */
[----:B------:R-:W-:Y:S10]  /*2890*/  BRA `(.L_x_54) ;  /* 0x0000000000307947 */ /* 0x000ff40003800000 */
.L_x_55:
[----:B------:R-:W-:Y:S01]  /*28a0*/  DMUL R22, R22, 8.11296384146066816958e+31 ;  /* 0x4690000016167828 */ /* 0x000fe20000000000 */
[----:B------:R-:W-:-:S05]  /*28b0*/  IMAD.MOV.U32 R26, RZ, RZ, R29 ;  /* 0x000000ffff1a7224 */ /* 0x000fca00078e001d */
[----:B------:R-:W0:Y:S02]  /*28c0*/  MUFU.RCP64H R27, R23 ;  /* 0x00000017001b7308 */ /* 0x000e240000001800 */
[----:B0-----:R-:W-:-:S08]  /*28d0*/  DFMA R28, -R22, R26, 1 ;  /* 0x3ff00000161c742b */ /* 0x001fd0000000011a */
[----:B------:R-:W-:-:S08]  /*28e0*/  DFMA R28, R28, R28, R28 ;  /* 0x0000001c1c1c722b */ /* 0x000fd0000000001c */
[----:B------:R-:W-:-:S08]  /*28f0*/  DFMA R28, R26, R28, R26 ;  /* 0x0000001c1a1c722b */ /* 0x000fd0000000001a */
[----:B------:R-:W-:-:S08]  /*2900*/  DFMA R26, -R22, R28, 1 ;  /* 0x3ff00000161a742b */ /* 0x000fd0000000011c */
[----:B------:R-:W-:-:S08]  /*2910*/  DFMA R26, R28, R26, R28 ;  /* 0x0000001a1c1a722b */ /* 0x000fd0000000001c */
[----:B------:R-:W-:Y:S01]  /*2920*/  DMUL R26, R26, 8.11296384146066816958e+31 ;  /* 0x469000001a1a7828 */ /* 0x000fe20000000000 */
[----:B------:R-:W-:Y:S10]  /*2930*/  BRA `(.L_x_54) ;  /* 0x0000000000087947 */ /* 0x000ff40003800000 */
.L_x_53:
[----:B------:R-:W-:Y:S01]  /*2940*/  LOP3.LUT R27, R23, 0x80000, RZ, 0xfc, !PT ;  /* 0x00080000171b7812 */ /* 0x000fe200078efcff */
[----:B------:R-:W-:-:S07]  /*2950*/  IMAD.MOV.U32 R26, RZ, RZ, R22 ;  /* 0x000000ffff1a7224 */ /* 0x000fce00078e0016 */
.L_x_54:
[----:B------:R-:W-:Y:S05]  /*2960*/  BSYNC.RECONVERGENT B2 ;  /* 0x0000000000027941 */ /* 0x000fea0003800200 */
.L_x_52:
[----:B------:R-:W-:Y:S02]  /*2970*/  IMAD.MOV.U32 R33, RZ, RZ, 0x0 ;  /* 0x00000000ff217424 */ /* 0x000fe400078e00ff */
[----:B------:R-:W-:Y:S02]  /*2980*/  IMAD.MOV.U32 R22, RZ, RZ, R26 ;  /* 0x000000ffff167224 */ /* 0x000fe400078e001a */
[----:B------:R-:W-:Y:S01]  /*2990*/  IMAD.MOV.U32 R23, RZ, RZ, R27 ;  /* 0x000000ffff177224 */ /* 0x000fe200078e001b */
[----:B------:R-:W-:Y:S06]  /*29a0*/  RET.REL.NODEC R32 `(_Z21batched_jacobi_kernelPKdiiiidPh) ;  /* 0xffffffd420947950 */ /* 0x000fec0003c3ffff */
        .weak           $__internal_1_$__cuda_sm20_div_rn_f64_full
        .type           $__internal_1_$__cuda_sm20_div_rn_f64_full,@function
        .size           $__internal_1_$__cuda_sm20_div_rn_f64_full,($__internal_2_$__cuda_sm20_dsqrt_rn_f64_mediumpath_v1 - $__internal_1_$__cuda_sm20_div_rn_f64_full)
$__internal_1_$__cuda_sm20_div_rn_f64_full:
[C---:B------:R-:W-:Y:S01]  /*29b0*/  FSETP.GEU.AND P0, PT, |R41|.reuse, 1.469367938527859385e-39, PT ;  /* 0x001000002900780b */ /* 0x040fe20003f0e200 */
[--C-:B------:R-:W-:Y:S01]  /*29c0*/  IMAD.MOV.U32 R22, RZ, RZ, R40.reuse ;  /* 0x000000ffff167224 */ /* 0x100fe200078e0028 */
[----:B------:R-:W-:Y:S01]  /*29d0*/  LOP3.LUT R34, R41, 0x800fffff, RZ, 0xc0, !PT ;  /* 0x800fffff29227812 */ /* 0x000fe200078ec0ff */
[----:B------:R-:W-:Y:S01]  /*29e0*/  IMAD.MOV.U32 R23, RZ, RZ, R41 ;  /* 0x000000ffff177224 */ /* 0x000fe200078e0029 */
[----:B------:R-:W-:Y:S01]  /*29f0*/  MOV R28, 0x1 ;  /* 0x00000001001c7802 */ /* 0x000fe20000000f00 */
[----:B------:R-:W-:Y:S01]  /*2a00*/  IMAD.MOV.U32 R36, RZ, RZ, 0x1ca00000 ;  /* 0x1ca00000ff247424 */ /* 0x000fe200078e00ff */
[----:B------:R-:W-:Y:S01]  /*2a10*/  LOP3.LUT R35, R34, 0x3ff00000, RZ, 0xfc, !PT ;  /* 0x3ff0000022237812 */ /* 0x000fe200078efcff */
[----:B------:R-:W-:Y:S01]  /*2a20*/  IMAD.MOV.U32 R34, RZ, RZ, R40 ;  /* 0x000000ffff227224 */ /* 0x000fe200078e0028 */
[C---:B------:R-:W-:Y:S01]  /*2a30*/  FSETP.GEU.AND P2, PT, |R25|.reuse, 1.469367938527859385e-39, PT ;  /* 0x001000001900780b */ /* 0x040fe20003f4e200 */
[----:B------:R-:W-:Y:S01]  /*2a40*/  IMAD.MOV.U32 R32, RZ, RZ, R24 ;  /* 0x000000ffff207224 */ /* 0x000fe200078e0018 */
[----:B------:R-:W-:Y:S01]  /*2a50*/  LOP3.LUT R37, R25, 0x7ff00000, RZ, 0xc0, !PT ;  /* 0x7ff0000019257812 */ /* 0x000fe200078ec0ff */
[----:B------:R-:W-:Y:S01]  /*2a60*/  BSSY.RECONVERGENT B0, `(.L_x_56) ;  /* 0x000004e000007945 */ /* 0x000fe20003800200 */
[----:B------:R-:W-:Y:S01]  /*2a70*/  LOP3.LUT R40, R41, 0x7ff00000, RZ, 0xc0, !PT ;  /* 0x7ff0000029287812 */ /* 0x000fe200078ec0ff */
[----:B------:R-:W-:-:S02]  /*2a80*/  @!P0 DMUL R34, R22, 8.98846567431157953865e+307 ;  /* 0x7fe0000016228828 */ /* 0x000fc40000000000 */
[----:B------:R-:W-:Y:S01]  /*2a90*/  IMAD.MOV.U32 R39, RZ, RZ, R37 ;  /* 0x000000ffff277224 */ /* 0x000fe200078e0025 */
[----:B------:R-:W-:-:S03]  /*2aa0*/  ISETP.GE.U32.AND P1, PT, R37, R40, PT ;  /* 0x000000282500720c */ /* 0x000fc60003f26070 */
[----:B------:R-:W0:Y:S01]  /*2ab0*/  MUFU.RCP64H R29, R35 ;  /* 0x00000023001d7308 */ /* 0x000e220000001800 */
[----:B------:R-:W-:Y:S02]  /*2ac0*/  SEL R33, R36, 0x63400000, !P1 ;  /* 0x6340000024217807 */ /* 0x000fe40004800000 */
[----:B------:R-:W-:Y:S02]  /*2ad0*/  @!P2 LOP3.LUT R30, R23, 0x7ff00000, RZ, 0xc0, !PT ;  /* 0x7ff00000171ea812 */ /* 0x000fe400078ec0ff */
[----:B------:R-:W-:Y:S02]  /*2ae0*/  LOP3.LUT R33, R33, 0x800fffff, R25, 0xf8, !PT ;  /* 0x800fffff21217812 */ /* 0x000fe400078ef819 */
[----:B------:R-:W-:Y:S02]  /*2af0*/  @!P2 ISETP.GE.U32.AND P3, PT, R37, R30, PT ;  /* 0x0000001e2500a20c */ /* 0x000fe40003f66070 */
[----:B------:R-:W-:Y:S01]  /*2b00*/  @!P0 LOP3.LUT R40, R35, 0x7ff00000, RZ, 0xc0, !PT ;  /* 0x7ff0000023288812 */ /* 0x000fe200078ec0ff */
[----:B0-----:R-:W-:-:S08]  /*2b10*/  DFMA R26, R28, -R34, 1 ;  /* 0x3ff000001c1a742b */ /* 0x001fd00000000822 */
[----:B------:R-:W-:-:S08]  /*2b20*/  DFMA R26, R26, R26, R26 ;  /* 0x0000001a1a1a722b */ /* 0x000fd0000000001a */
[----:B------:R-:W-:Y:S01]  /*2b30*/  DFMA R26, R28, R26, R28 ;  /* 0x0000001a1c1a722b */ /* 0x000fe2000000001c */
[----:B------:R-:W-:Y:S01]  /*2b40*/  @!P2 SEL R29, R36, 0x63400000, !P3 ;  /* 0x63400000241da807 */ /* 0x000fe20005800000 */
[----:B------:R-:W-:-:S03]  /*2b50*/  @!P2 IMAD.MOV.U32 R28, RZ, RZ, RZ ;  /* 0x000000ffff1ca224 */ /* 0x000fc600078e00ff */
[----:B------:R-:W-:-:S03]  /*2b60*/  @!P2 LOP3.LUT R29, R29, 0x80000000, R25, 0xf8, !PT ;  /* 0x800000001d1da812 */ /* 0x000fc600078ef819 */
[----:B------:R-:W-:Y:S01]  /*2b70*/  DFMA R30, R26, -R34, 1 ;  /* 0x3ff000001a1e742b */ /* 0x000fe20000000822 */
[----:B------:R-:W-:-:S06]  /*2b80*/  @!P2 LOP3.LUT R29, R29, 0x100000, RZ, 0xfc, !PT ;  /* 0x001000001d1da812 */ /* 0x000fcc00078efcff */
[----:B------:R-:W-:Y:S02]  /*2b90*/  @!P2 DFMA R32, R32, 2, -R28 ;  /* 0x400000002020a82b */ /* 0x000fe4000000081c */
[----:B------:R-:W-:-:S08]  /*2ba0*/  DFMA R30, R26, R30, R26 ;  /* 0x0000001e1a1e722b */ /* 0x000fd0000000001a */
[----:B------:R-:W-:Y:S01]  /*2bb0*/  @!P2 LOP3.LUT R39, R33, 0x7ff00000, RZ, 0xc0, !PT ;  /* 0x7ff000002127a812 */ /* 0x000fe200078ec0ff */
[----:B------:R-:W-:-:S04]  /*2bc0*/  DMUL R26, R30, R32 ;  /* 0x000000201e1a7228 */ /* 0x000fc80000000000 */
[----:B------:R-:W-:-:S04]  /*2bd0*/  VIADD R41, R39, 0xffffffff ;  /* 0xffffffff27297836 */ /* 0x000fc80000000000 */
[----:B------:R-:W-:Y:S01]  /*2be0*/  DFMA R28, R26, -R34, R32 ;  /* 0x800000221a1c722b */ /* 0x000fe20000000020 */
[----:B------:R-:W-:Y:S01]  /*2bf0*/  ISETP.GT.U32.AND P0, PT, R41, 0x7feffffe, PT ;  /* 0x7feffffe2900780c */ /* 0x000fe20003f04070 */
[----:B------:R-:W-:-:S05]  /*2c00*/  VIADD R41, R40, 0xffffffff ;  /* 0xffffffff28297836 */ /* 0x000fca0000000000 */
[----:B------:R-:W-:Y:S01]  /*2c10*/  ISETP.GT.U32.OR P0, PT, R41, 0x7feffffe, P0 ;  /* 0x7feffffe2900780c */ /* 0x000fe20000704470 */
[----:B------:R-:W-:-:S12]  /*2c20*/  DFMA R28, R30, R28, R26 ;  /* 0x0000001c1e1c722b */ /* 0x000fd8000000001a */
[----:B------:R-:W-:Y:S05]  /*2c30*/  @P0 BRA `(.L_x_57) ;  /* 0x00000000006c0947 */ /* 0x000fea0003800000 */
[----:B------:R-:W-:-:S04]  /*2c40*/  LOP3.LUT R26, R23, 0x7ff00000, RZ, 0xc0, !PT ;  /* 0x7ff00000171a7812 */ /* 0x000fc800078ec0ff */
[CC--:B------:R-:W-:Y:S02]  /*2c50*/  VIADDMNMX R24, R37.reuse, -R26.reuse, 0xb9600000, !PT ;  /* 0xb960000025187446 */ /* 0x0c0fe4000780091a */
[----:B------:R-:W-:Y:S02]  /*2c60*/  ISETP.GE.U32.AND P0, PT, R37, R26, PT ;  /* 0x0000001a2500720c */ /* 0x000fe40003f06070 */
[----:B------:R-:W-:Y:S02]  /*2c70*/  VIMNMX R24, PT, PT, R24, 0x46a00000, PT ;  /* 0x46a0000018187848 */ /* 0x000fe40003fe0100 */
[----:B------:R-:W-:-:S05]  /*2c80*/  SEL R25, R36, 0x63400000, !P0 ;  /* 0x6340000024197807 */ /* 0x000fca0004000000 */
[----:B------:R-:W-:Y:S01]  /*2c90*/  IMAD.IADD R30, R24, 0x1, -R25 ;  /* 0x00000001181e7824 */ /* 0x000fe200078e0a19 */
[----:B------:R-:W-:-:S03]  /*2ca0*/  MOV R24, RZ ;  /* 0x000000ff00187202 */ /* 0x000fc60000000f00 */
[----:B------:R-:W-:-:S06]  /*2cb0*/  VIADD R25, R30, 0x7fe00000 ;  /* 0x7fe000001e197836 */ /* 0x000fcc0000000000 */
[----:B------:R-:W-:-:S10]  /*2cc0*/  DMUL R26, R28, R24 ;  /* 0x000000181c1a7228 */ /* 0x000fd40000000000 */
[----:B------:R-:W-:-:S13]  /*2cd0*/  FSETP.GTU.AND P0, PT, |R27|, 1.469367938527859385e-39, PT ;  /* 0x001000001b00780b */ /* 0x000fda0003f0c200 */
[----:B------:R-:W-:Y:S05]  /*2ce0*/  @P0 BRA `(.L_x_58) ;  /* 0x0000000000940947 */ /* 0x000fea0003800000 */
[----:B------:R-:W-:Y:S01]  /*2cf0*/  DFMA R32, R28, -R34, R32 ;  /* 0x800000221c20722b */ /* 0x000fe20000000020 */
[----:B------:R-:W-:-:S09]  /*2d00*/  IMAD.MOV.U32 R24, RZ, RZ, RZ ;  /* 0x000000ffff187224 */ /* 0x000fd200078e00ff */
[C---:B------:R-:W-:Y:S02]  /*2d10*/  FSETP.NEU.AND P0, PT, R33.reuse, RZ, PT ;  /* 0x000000ff2100720b */ /* 0x040fe40003f0d000 */
[----:B------:R-:W-:-:S04]  /*2d20*/  LOP3.LUT R31, R33, 0x80000000, R23, 0x48, !PT ;  /* 0x80000000211f7812 */ /* 0x000fc800078e4817 */
[----:B------:R-:W-:-:S07]  /*2d30*/  LOP3.LUT R25, R31, R25, RZ, 0xfc, !PT ;  /* 0x000000191f197212 */ /* 0x000fce00078efcff */
[----:B------:R-:W-:Y:S05]  /*2d40*/  @!P0 BRA `(.L_x_58) ;  /* 0x00000000007c8947 */ /* 0x000fea0003800000 */
[----:B------:R-:W-:Y:S01]  /*2d50*/  IMAD.MOV R23, RZ, RZ, -R30 ;  /* 0x000000ffff177224 */ /* 0x000fe200078e0a1e */
[----:B------:R-:W-:Y:S01]  /*2d60*/  DMUL.RP R24, R28, R24 ;  /* 0x000000181c187228 */ /* 0x000fe20000008000 */
[----:B------:R-:W-:-:S06]  /*2d70*/  IMAD.MOV.U32 R22, RZ, RZ, RZ ;  /* 0x000000ffff167224 */ /* 0x000fcc00078e00ff */
[----:B------:R-:W-:-:S03]  /*2d80*/  DFMA R22, R26, -R22, R28 ;  /* 0x800000161a16722b */ /* 0x000fc6000000001c */
[----:B------:R-:W-:-:S03]  /*2d90*/  LOP3.LUT R31, R25, R31, RZ, 0x3c, !PT ;  /* 0x0000001f191f7212 */ /* 0x000fc600078e3cff */
[----:B------:R-:W-:-:S04]  /*2da0*/  IADD3 R22, PT, PT, -R30, -0x43300000, RZ ;  /* 0xbcd000001e167810 */ /* 0x000fc80007ffe1ff */
[----:B------:R-:W-:-:S04]  /*2db0*/  FSETP.NEU.AND P0, PT, |R23|, R22, PT ;  /* 0x000000161700720b */ /* 0x000fc80003f0d200 */
[----:B------:R-:W-:Y:S02]  /*2dc0*/  FSEL R26, R24, R26, !P0 ;  /* 0x0000001a181a7208 */ /* 0x000fe40004000000 */
[----:B------:R-:W-:Y:S01]  /*2dd0*/  FSEL R27, R31, R27, !P0 ;  /* 0x0000001b1f1b7208 */ /* 0x000fe20004000000 */
[----:B------:R-:W-:Y:S06]  /*2de0*/  BRA `(.L_x_58) ;  /* 0x0000000000547947 */ /* 0x000fec0003800000 */
.L_x_57:
[----:B------:R-:W-:-:S14]  /*2df0*/  DSETP.NAN.AND P0, PT, R24, R24, PT ;  /* 0x000000181800722a */ /* 0x000fdc0003f08000 */
[----:B------:R-:W-:Y:S05]  /*2e00*/  @P0 BRA `(.L_x_59) ;  /* 0x0000000000440947 */ /* 0x000fea0003800000 */
[----:B------:R-:W-:-:S14]  /*2e10*/  DSETP.NAN.AND P0, PT, R22, R22, PT ;  /* 0x000000161600722a */ /* 0x000fdc0003f08000 */
[----:B------:R-:W-:Y:S05]  /*2e20*/  @P0 BRA `(.L_x_60) ;  /* 0x0000000000300947 */ /* 0x000fea0003800000 */
[----:B------:R-:W-:Y:S01]  /*2e30*/  ISETP.NE.AND P0, PT, R39, R40, PT ;  /* 0x000000282700720c */ /* 0x000fe20003f05270 */
[----:B------:R-:W-:Y:S02]  /*2e40*/  IMAD.MOV.U32 R26, RZ, RZ, 0x0 ;  /* 0x00000000ff1a7424 */ /* 0x000fe400078e00ff */
[----:B------:R-:W-:-:S10]  /*2e50*/  IMAD.MOV.U32 R27, RZ, RZ, -0x80000 ;  /* 0xfff80000ff1b7424 */ /* 0x000fd400078e00ff */
[----:B------:R-:W-:Y:S05]  /*2e60*/  @!P0 BRA `(.L_x_58) ;  /* 0x0000000000348947 */ /* 0x000fea0003800000 */
[----:B------:R-:W-:Y:S02]  /*2e70*/  ISETP.NE.AND P0, PT, R39, 0x7ff00000, PT ;  /* 0x7ff000002700780c */ /* 0x000fe40003f05270 */
[----:B------:R-:W-:Y:S02]  /*2e80*/  LOP3.LUT R27, R25, 0x80000000, R23, 0x48, !PT ;  /* 0x80000000191b7812 */ /* 0x000fe400078e4817 */
[----:B------:R-:W-:-:S13]  /*2e90*/  ISETP.EQ.OR P0, PT, R40, RZ, !P0 ;  /* 0x000000ff2800720c */ /* 0x000fda0004702670 */
[----:B------:R-:W-:Y:S01]  /*2ea0*/  @P0 LOP3.LUT R22, R27, 0x7ff00000, RZ, 0xfc, !PT ;  /* 0x7ff000001b160812 */ /* 0x000fe200078efcff */
[----:B------:R-:W-:Y:S02]  /*2eb0*/  @!P0 IMAD.MOV.U32 R26, RZ, RZ, RZ ;  /* 0x000000ffff1a8224 */ /* 0x000fe400078e00ff */
[----:B------:R-:W-:Y:S02]  /*2ec0*/  @P0 IMAD.MOV.U32 R26, RZ, RZ, RZ ;  /* 0x000000ffff1a0224 */ /* 0x000fe400078e00ff */
[----:B------:R-:W-:Y:S01]  /*2ed0*/  @P0 IMAD.MOV.U32 R27, RZ, RZ, R22 ;  /* 0x000000ffff1b0224 */ /* 0x000fe200078e0016 */
[----:B------:R-:W-:Y:S06]  /*2ee0*/  BRA `(.L_x_58) ;  /* 0x0000000000147947 */ /* 0x000fec0003800000 */
.L_x_60:
[----:B------:R-:W-:Y:S02]  /*2ef0*/  LOP3.LUT R27, R23, 0x80000, RZ, 0xfc, !PT ;  /* 0x00080000171b7812 */ /* 0x000fe400078efcff */
[----:B------:R-:W-:Y:S01]  /*2f00*/  MOV R26, R22 ;  /* 0x00000016001a7202 */ /* 0x000fe20000000f00 */
[----:B------:R-:W-:Y:S06]  /*2f10*/  BRA `(.L_x_58) ;  /* 0x0000000000087947 */ /* 0x000fec0003800000 */
.L_x_59:
[----:B------:R-:W-:Y:S01]  /*2f20*/  LOP3.LUT R27, R25, 0x80000, RZ, 0xfc, !PT ;  /* 0x00080000191b7812 */ /* 0x000fe200078efcff */
[----:B------:R-:W-:-:S07]  /*2f30*/  IMAD.MOV.U32 R26, RZ, RZ, R24 ;  /* 0x000000ffff1a7224 */ /* 0x000fce00078e0018 */
.L_x_58:
[----:B------:R-:W-:Y:S05]  /*2f40*/  BSYNC.RECONVERGENT B0 ;  /* 0x0000000000007941 */ /* 0x000fea0003800200 */
.L_x_56:
[----:B------:R-:W-:Y:S02]  /*2f50*/  IMAD.MOV.U32 R39, RZ, RZ, 0x0 ;  /* 0x00000000ff277424 */ /* 0x000fe400078e00ff */
[----:B------:R-:W-:Y:S02]  /*2f60*/  IMAD.MOV.U32 R22, RZ, RZ, R26 ;  /* 0x000000ffff167224 */ /* 0x000fe400078e001a */
[----:B------:R-:W-:Y:S01]  /*2f70*/  IMAD.MOV.U32 R23, RZ, RZ, R27 ;  /* 0x000000ffff177224 */ /* 0x000fe200078e001b */
[----:B------:R-:W-:Y:S06]  /*2f80*/  RET.REL.NODEC R38 `(_Z21batched_jacobi_kernelPKdiiiidPh) ;  /* 0xffffffd0261c7950 */ /* 0x000fec0003c3ffff */
        .weak           $__internal_2_$__cuda_sm20_dsqrt_rn_f64_mediumpath_v1
        .type           $__internal_2_$__cuda_sm20_dsqrt_rn_f64_mediumpath_v1,@function
        .size           $__internal_2_$__cuda_sm20_dsqrt_rn_f64_mediumpath_v1,(.L_x_68 - $__internal_2_$__cuda_sm20_dsqrt_rn_f64_mediumpath_v1)
$__internal_2_$__cuda_sm20_dsqrt_rn_f64_mediumpath_v1:
[----:B------:R-:W-:Y:S01]  /*2f90*/  ISETP.GE.U32.AND P1, PT, R36, -0x3400000, PT ;  /* 0xfcc000002400780c */ /* 0x000fe20003f26070 */
[----:B------:R-:W-:Y:S01]  /*2fa0*/  BSSY.RECONVERGENT B2, `(.L_x_61) ;  /* 0x0000024000027945 */ /* 0x000fe20003800200 */
[----:B------:R-:W-:-:S11]  /*2fb0*/  IMAD.MOV.U32 R27, RZ, RZ, R35 ;  /* 0x000000ffff1b7224 */ /* 0x000fd600078e0023 */
[----:B------:R-:W-:Y:S05]  /*2fc0*/  @!P1 BRA `(.L_x_62) ;  /* 0x0000000000209947 */ /* 0x000fea0003800000 */
[----:B------:R-:W-:-:S10]  /*2fd0*/  DFMA.RM R28, R32, R28, R26 ;  /* 0x0000001c201c722b */ /* 0x000fd4000000401a */
[----:B------:R-:W-:-:S05]  /*2fe0*/  IADD3 R26, P1, PT, R28, 0x1, RZ ;  /* 0x000000011c1a7810 */ /* 0x000fca0007f3e0ff */
[----:B------:R-:W-:-:S06]  /*2ff0*/  IMAD.X R27, RZ, RZ, R29, P1 ;  /* 0x000000ffff1b7224 */ /* 0x000fcc00008e061d */
[----:B------:R-:W-:-:S08]  /*3000*/  DFMA.RP R30, -R28, R26, R30 ;  /* 0x0000001a1c1e722b */ /* 0x000fd0000000811e */
[----:B------:R-:W-:-:S06]  /*3010*/  DSETP.GT.AND P1, PT, R30, RZ, PT ;  /* 0x000000ff1e00722a */ /* 0x000fcc0003f24000 */
[----:B------:R-:W-:Y:S02]  /*3020*/  FSEL R26, R26, R28, P1 ;  /* 0x0000001c1a1a7208 */ /* 0x000fe40000800000 */
[----:B------:R-:W-:Y:S01]  /*3030*/  FSEL R27, R27, R29, P1 ;  /* 0x0000001d1b1b7208 */ /* 0x000fe20000800000 */
[----:B------:R-:W-:Y:S06]  /*3040*/  BRA `(.L_x_63) ;  /* 0x0000000000647947 */ /* 0x000fec0003800000 */
.L_x_62:
[----:B------:R-:W-:-:S14]  /*3050*/  DSETP.NE.AND P1, PT, R30, RZ, PT ;  /* 0x000000ff1e00722a */ /* 0x000fdc0003f25000 */
[----:B------:R-:W-:Y:S05]  /*3060*/  @!P1 BRA `(.L_x_64) ;  /* 0x0000000000589947 */ /* 0x000fea0003800000 */
[----:B------:R-:W-:-:S13]  /*3070*/  ISETP.GE.AND P1, PT, R31, RZ, PT ;  /* 0x000000ff1f00720c */ /* 0x000fda0003f26270 */
[----:B------:R-:W-:Y:S02]  /*3080*/  @!P1 IMAD.MOV.U32 R26, RZ, RZ, 0x0 ;  /* 0x00000000ff1a9424 */ /* 0x000fe400078e00ff */
[----:B------:R-:W-:Y:S01]  /*3090*/  @!P1 IMAD.MOV.U32 R27, RZ, RZ, -0x80000 ;  /* 0xfff80000ff1b9424 */ /* 0x000fe200078e00ff */
[----:B------:R-:W-:Y:S06]  /*30a0*/  @!P1 BRA `(.L_x_63) ;  /* 0x00000000004c9947 */ /* 0x000fec0003800000 */
[----:B------:R-:W-:-:S13]  /*30b0*/  ISETP.GT.AND P1, PT, R31, 0x7fefffff, PT ;  /* 0x7fefffff1f00780c */ /* 0x000fda0003f24270 */
[----:B------:R-:W-:Y:S05]  /*30c0*/  @P1 BRA `(.L_x_64) ;  /* 0x0000000000401947 */ /* 0x000fea0003800000 */
[----:B------:R-:W-:Y:S01]  /*30d0*/  DMUL R32, R30, 8.11296384146066816958e+31 ;  /* 0x469000001e207828 */ /* 0x000fe20000000000 */
[----:B------:R-:W-:Y:S01]  /*30e0*/  IMAD.MOV.U32 R28, RZ, RZ, 0x0 ;  /* 0x00000000ff1c7424 */ /* 0x000fe200078e00ff */
[----:B------:R-:W-:Y:S01]  /*30f0*/  MOV R30, RZ ;  /* 0x000000ff001e7202 */ /* 0x000fe20000000f00 */
[----:B------:R-:W-:-:S03]  /*3100*/  IMAD.MOV.U32 R29, RZ, RZ, 0x3fd80000 ;  /* 0x3fd80000ff1d7424 */ /* 0x000fc600078e00ff */
[----:B------:R-:W0:Y:S02]  /*3110*/  MUFU.RSQ64H R31, R33 ;  /* 0x00000021001f7308 */ /* 0x000e240000001c00 */
[----:B0-----:R-:W-:-:S08]  /*3120*/  DMUL R26, R30, R30 ;  /* 0x0000001e1e1a7228 */ /* 0x001fd00000000000 */
[----:B------:R-:W-:-:S08]  /*3130*/  DFMA R26, R32, -R26, 1 ;  /* 0x3ff00000201a742b */ /* 0x000fd0000000081a */
[----:B------:R-:W-:Y:S02]  /*3140*/  DFMA R28, R26, R28, 0.5 ;  /* 0x3fe000001a1c742b */ /* 0x000fe4000000001c */
[----:B------:R-:W-:-:S08]  /*3150*/  DMUL R26, R30, R26 ;  /* 0x0000001a1e1a7228 */ /* 0x000fd00000000000 */
[----:B------:R-:W-:-:S08]  /*3160*/  DFMA R28, R28, R26, R30 ;  /* 0x0000001a1c1c722b */ /* 0x000fd0000000001e */
[----:B------:R-:W-:Y:S02]  /*3170*/  DMUL R26, R32, R28 ;  /* 0x0000001c201a7228 */ /* 0x000fe40000000000 */
[----:B------:R-:W-:-:S06]  /*3180*/  VIADD R29, R29, 0xfff00000 ;  /* 0xfff000001d1d7836 */ /* 0x000fcc0000000000 */
[----:B------:R-:W-:-:S08]  /*3190*/  DFMA R30, R26, -R26, R32 ;  /* 0x8000001a1a1e722b */ /* 0x000fd00000000020 */
[----:B------:R-:W-:-:S10]  /*31a0*/  DFMA R26, R28, R30, R26 ;  /* 0x0000001e1c1a722b */ /* 0x000fd4000000001a */
[----:B------:R-:W-:Y:S01]  /*31b0*/  VIADD R27, R27, 0xfcb00000 ;  /* 0xfcb000001b1b7836 */ /* 0x000fe20000000000 */
[----:B------:R-:W-:Y:S06]  /*31c0*/  BRA `(.L_x_63) ;  /* 0x0000000000047947 */ /* 0x000fec0003800000 */
.L_x_64:
[----:B------:R-:W-:-:S11]  /*31d0*/  DADD R26, R30, R30 ;  /* 0x000000001e1a7229 */ /* 0x000fd6000000001e */
.L_x_63:
[----:B------:R-:W-:Y:S05]  /*31e0*/  BSYNC.RECONVERGENT B2 ;  /* 0x0000000000027941 */ /* 0x000fea0003800200 */
.L_x_61:
[----:B------:R-:W-:Y:S02]  /*31f0*/  IMAD.MOV.U32 R35, RZ, RZ, 0x0 ;  /* 0x00000000ff237424 */ /* 0x000fe400078e00ff */
[----:B------:R-:W-:Y:S02]  /*3200*/  IMAD.MOV.U32 R36, RZ, RZ, R26 ;  /* 0x000000ffff247224 */ /* 0x000fe400078e001a */
[----:B------:R-:W-:Y:S01]  /*3210*/  IMAD.MOV.U32 R37, RZ, RZ, R27 ;  /* 0x000000ffff257224 */ /* 0x000fe200078e001b */
[----:B------:R-:W-:Y:S06]  /*3220*/  RET.REL.NODEC R34 `(_Z21batched_jacobi_kernelPKdiiiidPh) ;  /* 0xffffffcc22747950 */ /* 0x000fec0003c3ffff */
.L_x_65:
[----:B------:R-:W-:-:S00]  /*3230*/  BRA `(.L_x_65) ;  /* 0xfffffffc00fc7947 */ /* 0x000fc0000383ffff */
[----:B------:R-:W-:-:S00]  /*3240*/  NOP ;  /* 0x0000000000007918 */ /* 0x000fc00000000000 */
        /* <DEDUP_REMOVED lines=11> */
.L_x_68:


//--------------------- .nv.shared._Z21batched_jacobi_kernelPKdiiiidPh --------------------------
	.section	.nv.shared._Z21batched_jacobi_kernelPKdiiiidPh,"aw",@nobits
	.sectionflags	@""
	.align	16
	.zero		1024


//--------------------- .nv.shared.reserved.0     --------------------------
	.section	.nv.shared.reserved.0,"aw",@nobits
	.weak		__nv_reservedSMEM_offset_0_alias
	.size		__nv_reservedSMEM_offset_0_alias, 0, 64
	.other		__nv_reservedSMEM_offset_0_alias,@"STO_CUDA_RESERVED_SHARED STV_DEFAULT"
__nv_reservedSMEM_offset_0_alias:
	.zero		0
	.zero		64


//--------------------- .nv.constant0._Z21batched_jacobi_kernelPKdiiiidPh --------------------------
	.section	.nv.constant0._Z21batched_jacobi_kernelPKdiiiidPh,"a",@progbits
	.sectionflags	@""
	.align	4
.nv.constant0._Z21batched_jacobi_kernelPKdiiiidPh:
	.zero		936


//--------------------- SYMBOLS --------------------------

	.type		.nv.reservedSmem.offset0,@object
	.size		.nv.reservedSmem.offset0,0x4
	.type		.nv.reservedSmem.cap,@object
	.size		.nv.reservedSmem.cap,0x4
